//
// Generated by NVIDIA NVVM Compiler
//
// Compiler Build ID: CL-36424714
// Cuda compilation tools, release 13.0, V13.0.88
// Based on NVVM 20.0.0
//

.version 9.0
.target sm_100
.address_size 64

	// .globl	_Z9k_reversePKdPdi
.extern .func  (.param .b32 func_retval0) vprintf
(
	.param .b64 vprintf_param_0,
	.param .b64 vprintf_param_1
)
;
.func  (.param .align 16 .b8 func_retval0[16]) __internal_trig_reduction_slowpathd
(
	.param .b64 __internal_trig_reduction_slowpathd_param_0
)
;
.global .align 1 .b8 $str[32] = {107, 95, 114, 101, 118, 101, 114, 115, 101, 32, 105, 100, 120, 61, 37, 100, 32, 115, 114, 99, 61, 37, 102, 32, 100, 115, 116, 61, 37, 102, 10};
.extern .shared .align 16 .b8 s[];
.global .align 1 .b8 $str$1[27] = {107, 95, 99, 101, 110, 116, 101, 114, 32, 109, 101, 97, 110, 61, 37, 102, 32, 102, 105, 114, 115, 116, 61, 37, 102, 10};
.global .align 1 .b8 $str$2[21] = {107, 95, 104, 97, 110, 110, 32, 97, 112, 112, 108, 105, 101, 100, 32, 110, 61, 37, 100, 10};
.global .align 1 .b8 $str$3[32] = {107, 95, 98, 97, 110, 100, 112, 97, 115, 115, 32, 110, 61, 37, 100, 32, 108, 111, 119, 61, 37, 100, 32, 104, 105, 103, 104, 61, 37, 100, 10};
.global .align 8 .b8 __cudart_i2opi_d[144] = {8, 93, 141, 31, 177, 95, 251, 107, 234, 146, 82, 138, 247, 57, 7, 61, 123, 241, 229, 235, 199, 186, 39, 117, 45, 234, 95, 158, 102, 63, 70, 79, 183, 9, 203, 39, 207, 126, 54, 109, 31, 109, 10, 90, 139, 17, 47, 239, 15, 152, 5, 222, 255, 151, 248, 31, 59, 40, 249, 189, 139, 95, 132, 156, 244, 57, 83, 131, 57, 214, 145, 57, 65, 126, 95, 180, 38, 112, 156, 233, 132, 68, 187, 46, 245, 53, 130, 232, 62, 167, 41, 177, 28, 235, 29, 254, 28, 146, 209, 9, 234, 46, 73, 6, 224, 210, 77, 66, 58, 110, 36, 183, 97, 197, 187, 222, 171, 99, 81, 254, 65, 144, 67, 60, 153, 149, 98, 219, 192, 221, 52, 245, 209, 87, 39, 252, 41, 21, 68, 78, 110, 131, 249, 162};
.global .align 16 .b8 __cudart_sin_cos_coeffs[128] = {70, 210, 176, 44, 241, 229, 90, 190, 146, 227, 172, 105, 227, 29, 199, 62, 161, 98, 219, 25, 160, 1, 42, 191, 24, 8, 17, 17, 17, 17, 129, 63, 84, 85, 85, 85, 85, 85, 197, 191, 0, 0, 0, 0, 0, 0, 0, 0, 0, 0, 0, 0, 0, 0, 0, 0, 100, 129, 253, 32, 131, 255, 168, 189, 40, 133, 239, 193, 167, 238, 33, 62, 217, 230, 6, 142, 79, 126, 146, 190, 233, 188, 221, 25, 160, 1, 250, 62, 71, 93, 193, 22, 108, 193, 86, 191, 81, 85, 85, 85, 85, 85, 165, 63, 0, 0, 0, 0, 0, 0, 224, 191, 0, 0, 0, 0, 0, 0, 240, 63};

.visible .entry _Z9k_reversePKdPdi(
	.param .u64 .ptr .align 1 _Z9k_reversePKdPdi_param_0,
	.param .u64 .ptr .align 1 _Z9k_reversePKdPdi_param_1,
	.param .u32 _Z9k_reversePKdPdi_param_2
)
{
	.local .align 8 .b8 	__local_depot0[24];
	.reg .b64 	%SP;
	.reg .b64 	%SPL;
	.reg .pred 	%p<7>;
	.reg .b32 	%r<11>;
	.reg .b64 	%rd<16>;
	.reg .b64 	%fd<4>;

	mov.u64 	%SPL, __local_depot0;
	cvta.local.u64 	%SP, %SPL;
	ld.param.u64 	%rd3, [_Z9k_reversePKdPdi_param_0];
	ld.param.u64 	%rd4, [_Z9k_reversePKdPdi_param_1];
	ld.param.u32 	%r4, [_Z9k_reversePKdPdi_param_2];
	cvta.to.global.u64 	%rd1, %rd4;
	cvta.to.global.u64 	%rd2, %rd3;
	mov.u32 	%r1, %ctaid.x;
	mov.u32 	%r5, %ntid.x;
	mov.u32 	%r2, %tid.x;
	mad.lo.s32 	%r3, %r1, %r5, %r2;
	setp.ge.s32 	%p1, %r3, %r4;
	@%p1 bra 	$L__BB0_2;
	not.b32 	%r6, %r3;
	add.s32 	%r7, %r4, %r6;
	mul.wide.s32 	%rd5, %r7, 8;
	add.s64 	%rd6, %rd2, %rd5;
	ld.global.f64 	%fd1, [%rd6];
	mul.wide.s32 	%rd7, %r3, 8;
	add.s64 	%rd8, %rd1, %rd7;
	st.global.f64 	[%rd8], %fd1;
$L__BB0_2:
	setp.ge.s32 	%p2, %r3, %r4;
	setp.ne.s32 	%p3, %r1, 0;
	setp.gt.u32 	%p4, %r2, 1;
	or.pred  	%p5, %p3, %p4;
	or.pred  	%p6, %p5, %p2;
	@%p6 bra 	$L__BB0_4;
	add.u64 	%rd9, %SP, 0;
	add.u64 	%rd10, %SPL, 0;
	mul.wide.u32 	%rd11, %r3, 8;
	add.s64 	%rd12, %rd2, %rd11;
	ld.global.f64 	%fd2, [%rd12];
	add.s64 	%rd13, %rd1, %rd11;
	ld.global.f64 	%fd3, [%rd13];
	st.local.u32 	[%rd10], %r3;
	st.local.f64 	[%rd10+8], %fd2;
	st.local.f64 	[%rd10+16], %fd3;
	mov.u64 	%rd14, $str;
	cvta.global.u64 	%rd15, %rd14;
	{ // callseq 0, 0
	.param .b64 param0;
	st.param.b64 	[param0], %rd15;
	.param .b64 param1;
	st.param.b64 	[param1], %rd9;
	.param .b32 retval0;
	call.uni (retval0), 
	vprintf, 
	(
	param0, 
	param1
	);
	ld.param.b32 	%r9, [retval0];
	} // callseq 0
$L__BB0_4:
	ret;

}
	// .globl	_Z13k_mean_reducePKdPdi
.visible .entry _Z13k_mean_reducePKdPdi(
	.param .u64 .ptr .align 1 _Z13k_mean_reducePKdPdi_param_0,
	.param .u64 .ptr .align 1 _Z13k_mean_reducePKdPdi_param_1,
	.param .u32 _Z13k_mean_reducePKdPdi_param_2
)
{
	.reg .pred 	%p<6>;
	.reg .b32 	%r<14>;
	.reg .b64 	%rd<9>;
	.reg .b64 	%fd<9>;

	ld.param.u64 	%rd1, [_Z13k_mean_reducePKdPdi_param_0];
	ld.param.u64 	%rd2, [_Z13k_mean_reducePKdPdi_param_1];
	ld.param.u32 	%r8, [_Z13k_mean_reducePKdPdi_param_2];
	mov.u32 	%r1, %ctaid.x;
	mov.u32 	%r13, %ntid.x;
	mov.u32 	%r3, %tid.x;
	mad.lo.s32 	%r4, %r1, %r13, %r3;
	setp.ge.s32 	%p1, %r4, %r8;
	mov.f64 	%fd8, 0d0000000000000000;
	@%p1 bra 	$L__BB1_2;
	cvta.to.global.u64 	%rd3, %rd1;
	mul.wide.s32 	%rd4, %r4, 8;
	add.s64 	%rd5, %rd3, %rd4;
	ld.global.f64 	%fd8, [%rd5];
$L__BB1_2:
	shl.b32 	%r9, %r3, 3;
	mov.u32 	%r10, s;
	add.s32 	%r5, %r10, %r9;
	st.shared.f64 	[%r5], %fd8;
	bar.sync 	0;
	setp.lt.u32 	%p2, %r13, 2;
	@%p2 bra 	$L__BB1_6;
$L__BB1_3:
	shr.u32 	%r7, %r13, 1;
	setp.ge.u32 	%p3, %r3, %r7;
	@%p3 bra 	$L__BB1_5;
	shl.b32 	%r11, %r7, 3;
	add.s32 	%r12, %r5, %r11;
	ld.shared.f64 	%fd4, [%r12];
	ld.shared.f64 	%fd5, [%r5];
	add.f64 	%fd6, %fd4, %fd5;
	st.shared.f64 	[%r5], %fd6;
$L__BB1_5:
	bar.sync 	0;
	setp.gt.u32 	%p4, %r13, 3;
	mov.u32 	%r13, %r7;
	@%p4 bra 	$L__BB1_3;
$L__BB1_6:
	setp.ne.s32 	%p5, %r3, 0;
	@%p5 bra 	$L__BB1_8;
	ld.shared.f64 	%fd7, [s];
	cvta.to.global.u64 	%rd6, %rd2;
	mul.wide.u32 	%rd7, %r1, 8;
	add.s64 	%rd8, %rd6, %rd7;
	st.global.f64 	[%rd8], %fd7;
$L__BB1_8:
	ret;

}
	// .globl	_Z11k_sq_reducePKdPdi
.visible .entry _Z11k_sq_reducePKdPdi(
	.param .u64 .ptr .align 1 _Z11k_sq_reducePKdPdi_param_0,
	.param .u64 .ptr .align 1 _Z11k_sq_reducePKdPdi_param_1,
	.param .u32 _Z11k_sq_reducePKdPdi_param_2
)
{
	.reg .pred 	%p<6>;
	.reg .b32 	%r<14>;
	.reg .b64 	%rd<9>;
	.reg .b64 	%fd<10>;

	ld.param.u64 	%rd1, [_Z11k_sq_reducePKdPdi_param_0];
	ld.param.u64 	%rd2, [_Z11k_sq_reducePKdPdi_param_1];
	ld.param.u32 	%r8, [_Z11k_sq_reducePKdPdi_param_2];
	mov.u32 	%r1, %ctaid.x;
	mov.u32 	%r13, %ntid.x;
	mov.u32 	%r3, %tid.x;
	mad.lo.s32 	%r4, %r1, %r13, %r3;
	setp.ge.s32 	%p1, %r4, %r8;
	mov.f64 	%fd9, 0d0000000000000000;
	@%p1 bra 	$L__BB2_2;
	cvta.to.global.u64 	%rd3, %rd1;
	mul.wide.s32 	%rd4, %r4, 8;
	add.s64 	%rd5, %rd3, %rd4;
	ld.global.f64 	%fd4, [%rd5];
	mul.f64 	%fd9, %fd4, %fd4;
$L__BB2_2:
	shl.b32 	%r9, %r3, 3;
	mov.u32 	%r10, s;
	add.s32 	%r5, %r10, %r9;
	st.shared.f64 	[%r5], %fd9;
	bar.sync 	0;
	setp.lt.u32 	%p2, %r13, 2;
	@%p2 bra 	$L__BB2_6;
$L__BB2_3:
	shr.u32 	%r7, %r13, 1;
	setp.ge.u32 	%p3, %r3, %r7;
	@%p3 bra 	$L__BB2_5;
	shl.b32 	%r11, %r7, 3;
	add.s32 	%r12, %r5, %r11;
	ld.shared.f64 	%fd5, [%r12];
	ld.shared.f64 	%fd6, [%r5];
	add.f64 	%fd7, %fd5, %fd6;
	st.shared.f64 	[%r5], %fd7;
$L__BB2_5:
	bar.sync 	0;
	setp.gt.u32 	%p4, %r13, 3;
	mov.u32 	%r13, %r7;
	@%p4 bra 	$L__BB2_3;
$L__BB2_6:
	setp.ne.s32 	%p5, %r3, 0;
	@%p5 bra 	$L__BB2_8;
	ld.shared.f64 	%fd8, [s];
	cvta.to.global.u64 	%rd6, %rd2;
	mul.wide.u32 	%rd7, %r1, 8;
	add.s64 	%rd8, %rd6, %rd7;
	st.global.f64 	[%rd8], %fd8;
$L__BB2_8:
	ret;

}
	// .globl	_Z10k_sum_x_txPKdPdS1_i
.visible .entry _Z10k_sum_x_txPKdPdS1_i(
	.param .u64 .ptr .align 1 _Z10k_sum_x_txPKdPdS1_i_param_0,
	.param .u64 .ptr .align 1 _Z10k_sum_x_txPKdPdS1_i_param_1,
	.param .u64 .ptr .align 1 _Z10k_sum_x_txPKdPdS1_i_param_2,
	.param .u32 _Z10k_sum_x_txPKdPdS1_i_param_3
)
{
	.reg .pred 	%p<7>;
	.reg .b32 	%r<18>;
	.reg .b64 	%rd<12>;
	.reg .b64 	%fd<16>;

	ld.param.u64 	%rd1, [_Z10k_sum_x_txPKdPdS1_i_param_0];
	ld.param.u64 	%rd2, [_Z10k_sum_x_txPKdPdS1_i_param_1];
	ld.param.u64 	%rd3, [_Z10k_sum_x_txPKdPdS1_i_param_2];
	ld.param.u32 	%r10, [_Z10k_sum_x_txPKdPdS1_i_param_3];
	mov.u32 	%r17, %ntid.x;
	mov.u32 	%r2, %ctaid.x;
	mov.u32 	%r3, %tid.x;
	mad.lo.s32 	%r4, %r2, %r17, %r3;
	setp.ge.s32 	%p1, %r4, %r10;
	mov.f64 	%fd15, 0d0000000000000000;
	@%p1 bra 	$L__BB3_2;
	cvta.to.global.u64 	%rd4, %rd1;
	mul.wide.s32 	%rd5, %r4, 8;
	add.s64 	%rd6, %rd4, %rd5;
	ld.global.f64 	%fd15, [%rd6];
$L__BB3_2:
	shl.b32 	%r11, %r17, 3;
	mov.u32 	%r12, s;
	add.s32 	%r5, %r12, %r11;
	setp.lt.s32 	%p2, %r4, %r10;
	shl.b32 	%r13, %r3, 3;
	add.s32 	%r6, %r12, %r13;
	st.shared.f64 	[%r6], %fd15;
	cvt.rn.f64.s32 	%fd4, %r4;
	mul.f64 	%fd5, %fd15, %fd4;
	selp.f64 	%fd6, %fd5, 0d0000000000000000, %p2;
	add.s32 	%r7, %r5, %r13;
	st.shared.f64 	[%r7], %fd6;
	bar.sync 	0;
	setp.lt.u32 	%p3, %r17, 2;
	@%p3 bra 	$L__BB3_6;
$L__BB3_3:
	shr.u32 	%r9, %r17, 1;
	setp.ge.u32 	%p4, %r3, %r9;
	@%p4 bra 	$L__BB3_5;
	shl.b32 	%r14, %r9, 3;
	add.s32 	%r15, %r6, %r14;
	ld.shared.f64 	%fd7, [%r15];
	ld.shared.f64 	%fd8, [%r6];
	add.f64 	%fd9, %fd7, %fd8;
	st.shared.f64 	[%r6], %fd9;
	add.s32 	%r16, %r7, %r14;
	ld.shared.f64 	%fd10, [%r16];
	ld.shared.f64 	%fd11, [%r7];
	add.f64 	%fd12, %fd10, %fd11;
	st.shared.f64 	[%r7], %fd12;
$L__BB3_5:
	bar.sync 	0;
	setp.gt.u32 	%p5, %r17, 3;
	mov.u32 	%r17, %r9;
	@%p5 bra 	$L__BB3_3;
$L__BB3_6:
	setp.ne.s32 	%p6, %r3, 0;
	@%p6 bra 	$L__BB3_8;
	ld.shared.f64 	%fd13, [s];
	cvta.to.global.u64 	%rd7, %rd2;
	mul.wide.u32 	%rd8, %r2, 8;
	add.s64 	%rd9, %rd7, %rd8;
	st.global.f64 	[%rd9], %fd13;
	ld.shared.f64 	%fd14, [%r5];
	cvta.to.global.u64 	%rd10, %rd3;
	add.s64 	%rd11, %rd10, %rd8;
	st.global.f64 	[%rd11], %fd14;
$L__BB3_8:
	ret;

}
	// .globl	_Z8k_centerPddi
.visible .entry _Z8k_centerPddi(
	.param .u64 .ptr .align 1 _Z8k_centerPddi_param_0,
	.param .f64 _Z8k_centerPddi_param_1,
	.param .u32 _Z8k_centerPddi_param_2
)
{
	.local .align 16 .b8 	__local_depot4[16];
	.reg .b64 	%SP;
	.reg .b64 	%SPL;
	.reg .pred 	%p<3>;
	.reg .b32 	%r<9>;
	.reg .b64 	%rd<9>;
	.reg .b64 	%fd<5>;

	mov.u64 	%SPL, __local_depot4;
	cvta.local.u64 	%SP, %SPL;
	ld.param.u64 	%rd2, [_Z8k_centerPddi_param_0];
	ld.param.f64 	%fd1, [_Z8k_centerPddi_param_1];
	ld.param.u32 	%r4, [_Z8k_centerPddi_param_2];
	cvta.to.global.u64 	%rd1, %rd2;
	mov.u32 	%r1, %ctaid.x;
	mov.u32 	%r5, %ntid.x;
	mov.u32 	%r2, %tid.x;
	mad.lo.s32 	%r3, %r1, %r5, %r2;
	setp.ge.s32 	%p1, %r3, %r4;
	@%p1 bra 	$L__BB4_2;
	mul.wide.s32 	%rd3, %r3, 8;
	add.s64 	%rd4, %rd1, %rd3;
	ld.global.f64 	%fd2, [%rd4];
	sub.f64 	%fd3, %fd2, %fd1;
	st.global.f64 	[%rd4], %fd3;
$L__BB4_2:
	or.b32  	%r6, %r1, %r2;
	setp.ne.s32 	%p2, %r6, 0;
	@%p2 bra 	$L__BB4_4;
	ld.global.f64 	%fd4, [%rd1];
	add.u64 	%rd5, %SP, 0;
	add.u64 	%rd6, %SPL, 0;
	st.local.v2.f64 	[%rd6], {%fd1, %fd4};
	mov.u64 	%rd7, $str$1;
	cvta.global.u64 	%rd8, %rd7;
	{ // callseq 1, 0
	.param .b64 param0;
	st.param.b64 	[param0], %rd8;
	.param .b64 param1;
	st.param.b64 	[param1], %rd5;
	.param .b32 retval0;
	call.uni (retval0), 
	vprintf, 
	(
	param0, 
	param1
	);
	ld.param.b32 	%r7, [retval0];
	} // callseq 1
$L__BB4_4:
	ret;

}
	// .globl	_Z6k_hannPdi
.visible .entry _Z6k_hannPdi(
	.param .u64 .ptr .align 1 _Z6k_hannPdi_param_0,
	.param .u32 _Z6k_hannPdi_param_1
)
{
	.local .align 8 .b8 	__local_depot5[8];
	.reg .b64 	%SP;
	.reg .b64 	%SPL;
	.reg .pred 	%p<7>;
	.reg .b32 	%r<22>;
	.reg .b64 	%rd<13>;
	.reg .b64 	%fd<44>;

	mov.u64 	%SPL, __local_depot5;
	cvta.local.u64 	%SP, %SPL;
	ld.param.u64 	%rd1, [_Z6k_hannPdi_param_0];
	ld.param.u32 	%r9, [_Z6k_hannPdi_param_1];
	mov.u32 	%r1, %ctaid.x;
	mov.u32 	%r10, %ntid.x;
	mov.u32 	%r2, %tid.x;
	mad.lo.s32 	%r3, %r1, %r10, %r2;
	setp.ge.s32 	%p1, %r3, %r9;
	@%p1 bra 	$L__BB5_7;
	cvt.rn.f64.s32 	%fd8, %r3;
	mul.f64 	%fd9, %fd8, 0d401921FB54442D18;
	add.s32 	%r11, %r9, -1;
	cvt.rn.f64.s32 	%fd10, %r11;
	div.rn.f64 	%fd1, %fd9, %fd10;
	abs.f64 	%fd2, %fd1;
	setp.neu.f64 	%p2, %fd2, 0d7FF0000000000000;
	@%p2 bra 	$L__BB5_3;
	mov.f64 	%fd16, 0d0000000000000000;
	mul.rn.f64 	%fd43, %fd1, %fd16;
	mov.b32 	%r21, 1;
	bra.uni 	$L__BB5_6;
$L__BB5_3:
	mul.f64 	%fd11, %fd1, 0d3FE45F306DC9C883;
	cvt.rni.s32.f64 	%r20, %fd11;
	cvt.rn.f64.s32 	%fd12, %r20;
	fma.rn.f64 	%fd13, %fd12, 0dBFF921FB54442D18, %fd1;
	fma.rn.f64 	%fd14, %fd12, 0dBC91A62633145C00, %fd13;
	fma.rn.f64 	%fd43, %fd12, 0dB97B839A252049C0, %fd14;
	setp.ltu.f64 	%p3, %fd2, 0d41E0000000000000;
	@%p3 bra 	$L__BB5_5;
	{ // callseq 2, 0
	.param .b64 param0;
	st.param.f64 	[param0], %fd1;
	.param .align 16 .b8 retval0[16];
	call.uni (retval0), 
	__internal_trig_reduction_slowpathd, 
	(
	param0
	);
	ld.param.f64 	%fd43, [retval0];
	ld.param.b32 	%r20, [retval0+8];
	} // callseq 2
$L__BB5_5:
	add.s32 	%r21, %r20, 1;
$L__BB5_6:
	shl.b32 	%r14, %r21, 6;
	cvt.u64.u32 	%rd2, %r14;
	and.b64  	%rd3, %rd2, 64;
	mov.u64 	%rd4, __cudart_sin_cos_coeffs;
	add.s64 	%rd5, %rd4, %rd3;
	mul.rn.f64 	%fd17, %fd43, %fd43;
	and.b32  	%r15, %r21, 1;
	setp.eq.b32 	%p4, %r15, 1;
	selp.f64 	%fd18, 0dBDA8FF8320FD8164, 0d3DE5DB65F9785EBA, %p4;
	ld.global.nc.v2.f64 	{%fd19, %fd20}, [%rd5];
	fma.rn.f64 	%fd21, %fd18, %fd17, %fd19;
	fma.rn.f64 	%fd22, %fd21, %fd17, %fd20;
	ld.global.nc.v2.f64 	{%fd23, %fd24}, [%rd5+16];
	fma.rn.f64 	%fd25, %fd22, %fd17, %fd23;
	fma.rn.f64 	%fd26, %fd25, %fd17, %fd24;
	ld.global.nc.v2.f64 	{%fd27, %fd28}, [%rd5+32];
	fma.rn.f64 	%fd29, %fd26, %fd17, %fd27;
	fma.rn.f64 	%fd30, %fd29, %fd17, %fd28;
	fma.rn.f64 	%fd31, %fd30, %fd43, %fd43;
	fma.rn.f64 	%fd32, %fd30, %fd17, 0d3FF0000000000000;
	selp.f64 	%fd33, %fd32, %fd31, %p4;
	and.b32  	%r16, %r21, 2;
	setp.eq.s32 	%p5, %r16, 0;
	mov.f64 	%fd34, 0d0000000000000000;
	sub.f64 	%fd35, %fd34, %fd33;
	selp.f64 	%fd36, %fd33, %fd35, %p5;
	mov.f64 	%fd37, 0d3FF0000000000000;
	sub.f64 	%fd38, %fd37, %fd36;
	mul.f64 	%fd39, %fd38, 0d3FE0000000000000;
	cvta.to.global.u64 	%rd6, %rd1;
	mul.wide.s32 	%rd7, %r3, 8;
	add.s64 	%rd8, %rd6, %rd7;
	ld.global.f64 	%fd40, [%rd8];
	mul.f64 	%fd41, %fd40, %fd39;
	st.global.f64 	[%rd8], %fd41;
$L__BB5_7:
	or.b32  	%r17, %r1, %r2;
	setp.ne.s32 	%p6, %r17, 0;
	@%p6 bra 	$L__BB5_9;
	add.u64 	%rd9, %SP, 0;
	add.u64 	%rd10, %SPL, 0;
	st.local.u32 	[%rd10], %r9;
	mov.u64 	%rd11, $str$2;
	cvta.global.u64 	%rd12, %rd11;
	{ // callseq 3, 0
	.param .b64 param0;
	st.param.b64 	[param0], %rd12;
	.param .b64 param1;
	st.param.b64 	[param1], %rd9;
	.param .b32 retval0;
	call.uni (retval0), 
	vprintf, 
	(
	param0, 
	param1
	);
	ld.param.b32 	%r18, [retval0];
	} // callseq 3
$L__BB5_9:
	ret;

}
	// .globl	_Z10k_norm_stdPdid
.visible .entry _Z10k_norm_stdPdid(
	.param .u64 .ptr .align 1 _Z10k_norm_stdPdid_param_0,
	.param .u32 _Z10k_norm_stdPdid_param_1,
	.param .f64 _Z10k_norm_stdPdid_param_2
)
{
	.reg .pred 	%p<2>;
	.reg .b32 	%r<6>;
	.reg .b64 	%rd<5>;
	.reg .b64 	%fd<4>;

	ld.param.u64 	%rd1, [_Z10k_norm_stdPdid_param_0];
	ld.param.u32 	%r2, [_Z10k_norm_stdPdid_param_1];
	ld.param.f64 	%fd1, [_Z10k_norm_stdPdid_param_2];
	mov.u32 	%r3, %ctaid.x;
	mov.u32 	%r4, %ntid.x;
	mov.u32 	%r5, %tid.x;
	mad.lo.s32 	%r1, %r3, %r4, %r5;
	setp.ge.s32 	%p1, %r1, %r2;
	@%p1 bra 	$L__BB6_2;
	cvta.to.global.u64 	%rd2, %rd1;
	mul.wide.s32 	%rd3, %r1, 8;
	add.s64 	%rd4, %rd2, %rd3;
	ld.global.f64 	%fd2, [%rd4];
	mul.f64 	%fd3, %fd1, %fd2;
	st.global.f64 	[%rd4], %fd3;
$L__BB6_2:
	ret;

}
	// .globl	_Z12k_detrend_abPdidd
.visible .entry _Z12k_detrend_abPdidd(
	.param .u64 .ptr .align 1 _Z12k_detrend_abPdidd_param_0,
	.param .u32 _Z12k_detrend_abPdidd_param_1,
	.param .f64 _Z12k_detrend_abPdidd_param_2,
	.param .f64 _Z12k_detrend_abPdidd_param_3
)
{
	.reg .pred 	%p<2>;
	.reg .b32 	%r<6>;
	.reg .b64 	%rd<5>;
	.reg .b64 	%fd<7>;

	ld.param.u64 	%rd1, [_Z12k_detrend_abPdidd_param_0];
	ld.param.u32 	%r2, [_Z12k_detrend_abPdidd_param_1];
	ld.param.f64 	%fd1, [_Z12k_detrend_abPdidd_param_2];
	ld.param.f64 	%fd2, [_Z12k_detrend_abPdidd_param_3];
	mov.u32 	%r3, %ctaid.x;
	mov.u32 	%r4, %ntid.x;
	mov.u32 	%r5, %tid.x;
	mad.lo.s32 	%r1, %r3, %r4, %r5;
	setp.ge.s32 	%p1, %r1, %r2;
	@%p1 bra 	$L__BB7_2;
	cvta.to.global.u64 	%rd2, %rd1;
	mul.wide.s32 	%rd3, %r1, 8;
	add.s64 	%rd4, %rd2, %rd3;
	ld.global.f64 	%fd3, [%rd4];
	cvt.rn.f64.s32 	%fd4, %r1;
	fma.rn.f64 	%fd5, %fd2, %fd4, %fd1;
	sub.f64 	%fd6, %fd3, %fd5;
	st.global.f64 	[%rd4], %fd6;
$L__BB7_2:
	ret;

}
	// .globl	_Z18k_blackman_detrendPKdPdii
.visible .entry _Z18k_blackman_detrendPKdPdii(
	.param .u64 .ptr .align 1 _Z18k_blackman_detrendPKdPdii_param_0,
	.param .u64 .ptr .align 1 _Z18k_blackman_detrendPKdPdii_param_1,
	.param .u32 _Z18k_blackman_detrendPKdPdii_param_2,
	.param .u32 _Z18k_blackman_detrendPKdPdii_param_3
)
{
	.reg .pred 	%p<16>;
	.reg .b32 	%r<46>;
	.reg .b64 	%rd<21>;
	.reg .b64 	%fd<97>;

	ld.param.u64 	%rd6, [_Z18k_blackman_detrendPKdPdii_param_0];
	ld.param.u64 	%rd5, [_Z18k_blackman_detrendPKdPdii_param_1];
	ld.param.u32 	%r19, [_Z18k_blackman_detrendPKdPdii_param_2];
	ld.param.u32 	%r20, [_Z18k_blackman_detrendPKdPdii_param_3];
	cvta.to.global.u64 	%rd1, %rd6;
	mov.u32 	%r21, %ctaid.x;
	mov.u32 	%r22, %ntid.x;
	mov.u32 	%r23, %tid.x;
	mad.lo.s32 	%r1, %r21, %r22, %r23;
	setp.ge.s32 	%p1, %r1, %r19;
	setp.lt.s32 	%p2, %r20, 2;
	or.pred  	%p3, %p1, %p2;
	@%p3 bra 	$L__BB8_15;
	shr.u32 	%r24, %r20, 1;
	sub.s32 	%r25, %r1, %r24;
	add.s32 	%r26, %r24, %r1;
	max.s32 	%r2, %r25, 0;
	setp.lt.s32 	%p4, %r26, %r19;
	add.s32 	%r27, %r19, -1;
	selp.b32 	%r3, %r26, %r27, %p4;
	setp.gt.s32 	%p5, %r2, %r3;
	mov.f64 	%fd95, 0d0000000000000000;
	mov.f64 	%fd96, %fd95;
	@%p5 bra 	$L__BB8_14;
	sub.s32 	%r29, %r3, %r2;
	cvt.rn.f64.s32 	%fd26, %r29;
	add.f64 	%fd1, %fd26, 0d3D719799812DEA11;
	sub.s32 	%r41, %r2, %r3;
	mul.wide.u32 	%rd7, %r2, 8;
	add.s64 	%rd20, %rd1, %rd7;
	mov.f64 	%fd96, 0d0000000000000000;
	mov.b32 	%r40, -1;
	mov.u64 	%rd10, __cudart_sin_cos_coeffs;
	mov.f64 	%fd95, %fd96;
$L__BB8_3:
	add.s32 	%r40, %r40, 1;
	cvt.rn.f64.s32 	%fd4, %r40;
	mul.f64 	%fd27, %fd4, 0d401921FB54442D18;
	div.rn.f64 	%fd5, %fd27, %fd1;
	abs.f64 	%fd6, %fd5;
	setp.neu.f64 	%p6, %fd6, 0d7FF0000000000000;
	@%p6 bra 	$L__BB8_5;
	mov.f64 	%fd33, 0d0000000000000000;
	mul.rn.f64 	%fd92, %fd5, %fd33;
	mov.b32 	%r43, 1;
	bra.uni 	$L__BB8_8;
$L__BB8_5:
	mul.f64 	%fd28, %fd5, 0d3FE45F306DC9C883;
	cvt.rni.s32.f64 	%r42, %fd28;
	cvt.rn.f64.s32 	%fd29, %r42;
	fma.rn.f64 	%fd30, %fd29, 0dBFF921FB54442D18, %fd5;
	fma.rn.f64 	%fd31, %fd29, 0dBC91A62633145C00, %fd30;
	fma.rn.f64 	%fd92, %fd29, 0dB97B839A252049C0, %fd31;
	setp.ltu.f64 	%p7, %fd6, 0d41E0000000000000;
	@%p7 bra 	$L__BB8_7;
	{ // callseq 4, 0
	.param .b64 param0;
	st.param.f64 	[param0], %fd5;
	.param .align 16 .b8 retval0[16];
	call.uni (retval0), 
	__internal_trig_reduction_slowpathd, 
	(
	param0
	);
	ld.param.f64 	%fd92, [retval0];
	ld.param.b32 	%r42, [retval0+8];
	} // callseq 4
$L__BB8_7:
	add.s32 	%r43, %r42, 1;
$L__BB8_8:
	shl.b32 	%r32, %r43, 6;
	cvt.u64.u32 	%rd8, %r32;
	and.b64  	%rd9, %rd8, 64;
	add.s64 	%rd11, %rd10, %rd9;
	mul.rn.f64 	%fd34, %fd92, %fd92;
	and.b32  	%r33, %r43, 1;
	setp.eq.b32 	%p8, %r33, 1;
	selp.f64 	%fd35, 0dBDA8FF8320FD8164, 0d3DE5DB65F9785EBA, %p8;
	ld.global.nc.v2.f64 	{%fd36, %fd37}, [%rd11];
	fma.rn.f64 	%fd38, %fd35, %fd34, %fd36;
	fma.rn.f64 	%fd39, %fd38, %fd34, %fd37;
	ld.global.nc.v2.f64 	{%fd40, %fd41}, [%rd11+16];
	fma.rn.f64 	%fd42, %fd39, %fd34, %fd40;
	fma.rn.f64 	%fd43, %fd42, %fd34, %fd41;
	ld.global.nc.v2.f64 	{%fd44, %fd45}, [%rd11+32];
	fma.rn.f64 	%fd46, %fd43, %fd34, %fd44;
	fma.rn.f64 	%fd47, %fd46, %fd34, %fd45;
	fma.rn.f64 	%fd48, %fd47, %fd92, %fd92;
	fma.rn.f64 	%fd49, %fd47, %fd34, 0d3FF0000000000000;
	selp.f64 	%fd50, %fd49, %fd48, %p8;
	and.b32  	%r34, %r43, 2;
	setp.eq.s32 	%p9, %r34, 0;
	mov.f64 	%fd51, 0d0000000000000000;
	sub.f64 	%fd52, %fd51, %fd50;
	selp.f64 	%fd53, %fd50, %fd52, %p9;
	mul.f64 	%fd12, %fd53, 0d3FE0000000000000;
	mul.f64 	%fd54, %fd4, 0d402921FB54442D18;
	div.rn.f64 	%fd13, %fd54, %fd1;
	abs.f64 	%fd14, %fd13;
	setp.neu.f64 	%p10, %fd14, 0d7FF0000000000000;
	@%p10 bra 	$L__BB8_10;
	mov.f64 	%fd60, 0d0000000000000000;
	mul.rn.f64 	%fd94, %fd13, %fd60;
	mov.b32 	%r45, 1;
	bra.uni 	$L__BB8_13;
$L__BB8_10:
	mul.f64 	%fd55, %fd13, 0d3FE45F306DC9C883;
	cvt.rni.s32.f64 	%r44, %fd55;
	cvt.rn.f64.s32 	%fd56, %r44;
	fma.rn.f64 	%fd57, %fd56, 0dBFF921FB54442D18, %fd13;
	fma.rn.f64 	%fd58, %fd56, 0dBC91A62633145C00, %fd57;
	fma.rn.f64 	%fd94, %fd56, 0dB97B839A252049C0, %fd58;
	setp.ltu.f64 	%p11, %fd14, 0d41E0000000000000;
	@%p11 bra 	$L__BB8_12;
	{ // callseq 5, 0
	.param .b64 param0;
	st.param.f64 	[param0], %fd13;
	.param .align 16 .b8 retval0[16];
	call.uni (retval0), 
	__internal_trig_reduction_slowpathd, 
	(
	param0
	);
	ld.param.f64 	%fd94, [retval0];
	ld.param.b32 	%r44, [retval0+8];
	} // callseq 5
$L__BB8_12:
	add.s32 	%r45, %r44, 1;
$L__BB8_13:
	shl.b32 	%r37, %r45, 6;
	cvt.u64.u32 	%rd12, %r37;
	and.b64  	%rd13, %rd12, 64;
	add.s64 	%rd15, %rd10, %rd13;
	mul.rn.f64 	%fd61, %fd94, %fd94;
	and.b32  	%r38, %r45, 1;
	setp.eq.b32 	%p12, %r38, 1;
	selp.f64 	%fd62, 0dBDA8FF8320FD8164, 0d3DE5DB65F9785EBA, %p12;
	ld.global.nc.v2.f64 	{%fd63, %fd64}, [%rd15];
	fma.rn.f64 	%fd65, %fd62, %fd61, %fd63;
	fma.rn.f64 	%fd66, %fd65, %fd61, %fd64;
	ld.global.nc.v2.f64 	{%fd67, %fd68}, [%rd15+16];
	fma.rn.f64 	%fd69, %fd66, %fd61, %fd67;
	fma.rn.f64 	%fd70, %fd69, %fd61, %fd68;
	ld.global.nc.v2.f64 	{%fd71, %fd72}, [%rd15+32];
	fma.rn.f64 	%fd73, %fd70, %fd61, %fd71;
	fma.rn.f64 	%fd74, %fd73, %fd61, %fd72;
	fma.rn.f64 	%fd75, %fd74, %fd94, %fd94;
	fma.rn.f64 	%fd76, %fd74, %fd61, 0d3FF0000000000000;
	selp.f64 	%fd77, %fd76, %fd75, %p12;
	and.b32  	%r39, %r45, 2;
	setp.eq.s32 	%p13, %r39, 0;
	mov.f64 	%fd78, 0d0000000000000000;
	sub.f64 	%fd79, %fd78, %fd77;
	selp.f64 	%fd80, %fd77, %fd79, %p13;
	mov.f64 	%fd81, 0d3FDAE147AE147AE1;
	sub.f64 	%fd82, %fd81, %fd12;
	fma.rn.f64 	%fd83, %fd80, 0d3FB47AE147AE147B, %fd82;
	ld.global.f64 	%fd84, [%rd20];
	fma.rn.f64 	%fd95, %fd84, %fd83, %fd95;
	add.f64 	%fd96, %fd96, %fd83;
	add.s32 	%r41, %r41, 1;
	add.s64 	%rd20, %rd20, 8;
	setp.ne.s32 	%p14, %r41, 1;
	@%p14 bra 	$L__BB8_3;
$L__BB8_14:
	setp.lt.f64 	%p15, %fd96, 0d3D719799812DEA11;
	selp.f64 	%fd85, 0d3D719799812DEA11, %fd96, %p15;
	div.rn.f64 	%fd86, %fd95, %fd85;
	mul.wide.s32 	%rd16, %r1, 8;
	add.s64 	%rd17, %rd1, %rd16;
	ld.global.f64 	%fd87, [%rd17];
	sub.f64 	%fd88, %fd87, %fd86;
	cvta.to.global.u64 	%rd18, %rd5;
	add.s64 	%rd19, %rd18, %rd16;
	st.global.f64 	[%rd19], %fd88;
$L__BB8_15:
	ret;

}
	// .globl	_Z10k_sanitizePdi
.visible .entry _Z10k_sanitizePdi(
	.param .u64 .ptr .align 1 _Z10k_sanitizePdi_param_0,
	.param .u32 _Z10k_sanitizePdi_param_1
)
{
	.reg .pred 	%p<3>;
	.reg .b32 	%r<6>;
	.reg .b64 	%rd<5>;
	.reg .b64 	%fd<4>;

	ld.param.u64 	%rd1, [_Z10k_sanitizePdi_param_0];
	ld.param.u32 	%r2, [_Z10k_sanitizePdi_param_1];
	mov.u32 	%r3, %ctaid.x;
	mov.u32 	%r4, %ntid.x;
	mov.u32 	%r5, %tid.x;
	mad.lo.s32 	%r1, %r3, %r4, %r5;
	setp.ge.s32 	%p1, %r1, %r2;
	@%p1 bra 	$L__BB9_2;
	cvta.to.global.u64 	%rd2, %rd1;
	mul.wide.s32 	%rd3, %r1, 8;
	add.s64 	%rd4, %rd2, %rd3;
	ld.global.f64 	%fd1, [%rd4];
	abs.f64 	%fd2, %fd1;
	setp.equ.f64 	%p2, %fd2, 0d7FF0000000000000;
	selp.f64 	%fd3, 0d0000000000000000, %fd1, %p2;
	st.global.f64 	[%rd4], %fd3;
$L__BB9_2:
	ret;

}
	// .globl	_Z11k_candle123PKdS0_S0_S0_Pdi
.visible .entry _Z11k_candle123PKdS0_S0_S0_Pdi(
	.param .u64 .ptr .align 1 _Z11k_candle123PKdS0_S0_S0_Pdi_param_0,
	.param .u64 .ptr .align 1 _Z11k_candle123PKdS0_S0_S0_Pdi_param_1,
	.param .u64 .ptr .align 1 _Z11k_candle123PKdS0_S0_S0_Pdi_param_2,
	.param .u64 .ptr .align 1 _Z11k_candle123PKdS0_S0_S0_Pdi_param_3,
	.param .u64 .ptr .align 1 _Z11k_candle123PKdS0_S0_S0_Pdi_param_4,
	.param .u32 _Z11k_candle123PKdS0_S0_S0_Pdi_param_5
)
{
	.reg .pred 	%p<33>;
	.reg .b32 	%r<10>;
	.reg .b64 	%rd<30>;
	.reg .b64 	%fd<25>;

	ld.param.u64 	%rd6, [_Z11k_candle123PKdS0_S0_S0_Pdi_param_1];
	ld.param.u64 	%rd8, [_Z11k_candle123PKdS0_S0_S0_Pdi_param_3];
	ld.param.u64 	%rd9, [_Z11k_candle123PKdS0_S0_S0_Pdi_param_4];
	ld.param.u32 	%r2, [_Z11k_candle123PKdS0_S0_S0_Pdi_param_5];
	cvta.to.global.u64 	%rd1, %rd9;
	mov.u32 	%r4, %ctaid.x;
	mov.u32 	%r5, %ntid.x;
	mov.u32 	%r6, %tid.x;
	mad.lo.s32 	%r7, %r4, %r5, %r6;
	setp.lt.s32 	%p5, %r7, 1;
	add.s32 	%r8, %r2, -1;
	setp.ge.s32 	%p6, %r7, %r8;
	or.pred  	%p7, %p5, %p6;
	@%p7 bra 	$L__BB10_14;
	ld.param.u64 	%rd29, [_Z11k_candle123PKdS0_S0_S0_Pdi_param_2];
	ld.param.u64 	%rd28, [_Z11k_candle123PKdS0_S0_S0_Pdi_param_0];
	cvta.to.global.u64 	%rd10, %rd29;
	cvta.to.global.u64 	%rd11, %rd8;
	cvta.to.global.u64 	%rd12, %rd28;
	cvta.to.global.u64 	%rd13, %rd6;
	mul.wide.u32 	%rd14, %r7, 8;
	add.s64 	%rd15, %rd12, %rd14;
	ld.global.f64 	%fd11, [%rd15];
	add.s64 	%rd16, %rd13, %rd14;
	ld.global.f64 	%fd12, [%rd16];
	add.s64 	%rd2, %rd10, %rd14;
	ld.global.f64 	%fd1, [%rd2];
	add.s64 	%rd3, %rd11, %rd14;
	ld.global.f64 	%fd2, [%rd3];
	sub.f64 	%fd13, %fd12, %fd11;
	abs.f64 	%fd14, %fd13;
	max.f64 	%fd15, %fd11, %fd12;
	sub.f64 	%fd3, %fd1, %fd15;
	min.f64 	%fd4, %fd11, %fd12;
	sub.f64 	%fd16, %fd1, %fd2;
	setp.lt.f64 	%p8, %fd16, 0d3D719799812DEA11;
	selp.f64 	%fd17, 0d3D719799812DEA11, %fd16, %p8;
	mul.f64 	%fd5, %fd17, 0d3FD0000000000000;
	mul.f64 	%fd6, %fd14, 0d3FE0000000000000;
	add.s32 	%r9, %r7, -1;
	mul.wide.u32 	%rd17, %r9, 8;
	add.s64 	%rd18, %rd10, %rd17;
	ld.global.f64 	%fd7, [%rd18];
	setp.gt.f64 	%p9, %fd1, %fd7;
	add.s64 	%rd4, %rd11, %rd17;
	@%p9 bra 	$L__BB10_3;
	ld.global.f64 	%fd24, [%rd4];
	mov.pred 	%p31, 0;
	bra.uni 	$L__BB10_6;
$L__BB10_3:
	ld.global.f64 	%fd18, [%rd2+8];
	setp.leu.f64 	%p12, %fd1, %fd18;
	ld.global.f64 	%fd24, [%rd4];
	mov.pred 	%p31, 0;
	@%p12 bra 	$L__BB10_6;
	setp.ltu.f64 	%p14, %fd2, %fd24;
	@%p14 bra 	$L__BB10_6;
	setp.ge.f64 	%p15, %fd3, %fd6;
	setp.ge.f64 	%p16, %fd3, %fd5;
	ld.global.f64 	%fd19, [%rd3+8];
	setp.ge.f64 	%p17, %fd2, %fd19;
	and.pred  	%p18, %p17, %p16;
	and.pred  	%p31, %p18, %p15;
$L__BB10_6:
	setp.geu.f64 	%p20, %fd2, %fd24;
	mov.pred 	%p32, 0;
	@%p20 bra 	$L__BB10_9;
	ld.global.f64 	%fd20, [%rd3+8];
	setp.geu.f64 	%p22, %fd2, %fd20;
	setp.gtu.f64 	%p23, %fd1, %fd7;
	or.pred  	%p24, %p22, %p23;
	@%p24 bra 	$L__BB10_9;
	sub.f64 	%fd21, %fd4, %fd2;
	setp.ge.f64 	%p25, %fd21, %fd6;
	setp.ge.f64 	%p26, %fd21, %fd5;
	ld.global.f64 	%fd23, [%rd2+8];
	setp.le.f64 	%p27, %fd1, %fd23;
	and.pred  	%p28, %p26, %p25;
	and.pred  	%p32, %p28, %p27;
$L__BB10_9:
	not.pred 	%p29, %p31;
	@%p29 bra 	$L__BB10_11;
	add.s64 	%rd26, %rd1, %rd14;
	mov.b64 	%rd27, 4607182418800017408;
	st.global.u64 	[%rd26], %rd27;
	bra.uni 	$L__BB10_14;
$L__BB10_11:
	not.pred 	%p30, %p32;
	@%p30 bra 	$L__BB10_13;
	add.s64 	%rd23, %rd1, %rd14;
	mov.b64 	%rd24, -4616189618054758400;
	st.global.u64 	[%rd23], %rd24;
	bra.uni 	$L__BB10_14;
$L__BB10_13:
	add.s64 	%rd20, %rd1, %rd14;
	mov.b64 	%rd21, 0;
	st.global.u64 	[%rd20], %rd21;
$L__BB10_14:
	ret;

}
	// .globl	_Z11k_step_holdPKdPdi
.visible .entry _Z11k_step_holdPKdPdi(
	.param .u64 .ptr .align 1 _Z11k_step_holdPKdPdi_param_0,
	.param .u64 .ptr .align 1 _Z11k_step_holdPKdPdi_param_1,
	.param .u32 _Z11k_step_holdPKdPdi_param_2
)
{
	.reg .pred 	%p<39>;
	.reg .b32 	%r<23>;
	.reg .b64 	%rd<28>;
	.reg .b64 	%fd<100>;

	ld.param.u64 	%rd15, [_Z11k_step_holdPKdPdi_param_0];
	ld.param.u64 	%rd16, [_Z11k_step_holdPKdPdi_param_1];
	ld.param.u32 	%r16, [_Z11k_step_holdPKdPdi_param_2];
	cvta.to.global.u64 	%rd1, %rd16;
	cvta.to.global.u64 	%rd2, %rd15;
	setp.lt.s32 	%p1, %r16, 1;
	@%p1 bra 	$L__BB11_13;
	and.b32  	%r1, %r16, 15;
	setp.lt.u32 	%p2, %r16, 16;
	mov.f64 	%fd96, 0d0000000000000000;
	mov.b32 	%r20, 0;
	@%p2 bra 	$L__BB11_4;
	and.b32  	%r20, %r16, 2147483632;
	neg.s32 	%r18, %r20;
	add.s64 	%rd25, %rd2, 64;
	add.s64 	%rd24, %rd1, 64;
	mov.f64 	%fd96, 0d0000000000000000;
$L__BB11_3:
	.pragma "nounroll";
	ld.global.f64 	%fd12, [%rd25+-64];
	abs.f64 	%fd13, %fd12;
	setp.gt.f64 	%p3, %fd13, 0d3D719799812DEA11;
	selp.f64 	%fd14, %fd12, %fd96, %p3;
	st.global.f64 	[%rd24+-64], %fd14;
	ld.global.f64 	%fd15, [%rd25+-56];
	abs.f64 	%fd16, %fd15;
	setp.gt.f64 	%p4, %fd16, 0d3D719799812DEA11;
	selp.f64 	%fd17, %fd15, %fd14, %p4;
	st.global.f64 	[%rd24+-56], %fd17;
	ld.global.f64 	%fd18, [%rd25+-48];
	abs.f64 	%fd19, %fd18;
	setp.gt.f64 	%p5, %fd19, 0d3D719799812DEA11;
	selp.f64 	%fd20, %fd18, %fd17, %p5;
	st.global.f64 	[%rd24+-48], %fd20;
	ld.global.f64 	%fd21, [%rd25+-40];
	abs.f64 	%fd22, %fd21;
	setp.gt.f64 	%p6, %fd22, 0d3D719799812DEA11;
	selp.f64 	%fd23, %fd21, %fd20, %p6;
	st.global.f64 	[%rd24+-40], %fd23;
	ld.global.f64 	%fd24, [%rd25+-32];
	abs.f64 	%fd25, %fd24;
	setp.gt.f64 	%p7, %fd25, 0d3D719799812DEA11;
	selp.f64 	%fd26, %fd24, %fd23, %p7;
	st.global.f64 	[%rd24+-32], %fd26;
	ld.global.f64 	%fd27, [%rd25+-24];
	abs.f64 	%fd28, %fd27;
	setp.gt.f64 	%p8, %fd28, 0d3D719799812DEA11;
	selp.f64 	%fd29, %fd27, %fd26, %p8;
	st.global.f64 	[%rd24+-24], %fd29;
	ld.global.f64 	%fd30, [%rd25+-16];
	abs.f64 	%fd31, %fd30;
	setp.gt.f64 	%p9, %fd31, 0d3D719799812DEA11;
	selp.f64 	%fd32, %fd30, %fd29, %p9;
	st.global.f64 	[%rd24+-16], %fd32;
	ld.global.f64 	%fd33, [%rd25+-8];
	abs.f64 	%fd34, %fd33;
	setp.gt.f64 	%p10, %fd34, 0d3D719799812DEA11;
	selp.f64 	%fd35, %fd33, %fd32, %p10;
	st.global.f64 	[%rd24+-8], %fd35;
	ld.global.f64 	%fd36, [%rd25];
	abs.f64 	%fd37, %fd36;
	setp.gt.f64 	%p11, %fd37, 0d3D719799812DEA11;
	selp.f64 	%fd38, %fd36, %fd35, %p11;
	st.global.f64 	[%rd24], %fd38;
	ld.global.f64 	%fd39, [%rd25+8];
	abs.f64 	%fd40, %fd39;
	setp.gt.f64 	%p12, %fd40, 0d3D719799812DEA11;
	selp.f64 	%fd41, %fd39, %fd38, %p12;
	st.global.f64 	[%rd24+8], %fd41;
	ld.global.f64 	%fd42, [%rd25+16];
	abs.f64 	%fd43, %fd42;
	setp.gt.f64 	%p13, %fd43, 0d3D719799812DEA11;
	selp.f64 	%fd44, %fd42, %fd41, %p13;
	st.global.f64 	[%rd24+16], %fd44;
	ld.global.f64 	%fd45, [%rd25+24];
	abs.f64 	%fd46, %fd45;
	setp.gt.f64 	%p14, %fd46, 0d3D719799812DEA11;
	selp.f64 	%fd47, %fd45, %fd44, %p14;
	st.global.f64 	[%rd24+24], %fd47;
	ld.global.f64 	%fd48, [%rd25+32];
	abs.f64 	%fd49, %fd48;
	setp.gt.f64 	%p15, %fd49, 0d3D719799812DEA11;
	selp.f64 	%fd50, %fd48, %fd47, %p15;
	st.global.f64 	[%rd24+32], %fd50;
	ld.global.f64 	%fd51, [%rd25+40];
	abs.f64 	%fd52, %fd51;
	setp.gt.f64 	%p16, %fd52, 0d3D719799812DEA11;
	selp.f64 	%fd53, %fd51, %fd50, %p16;
	st.global.f64 	[%rd24+40], %fd53;
	ld.global.f64 	%fd54, [%rd25+48];
	abs.f64 	%fd55, %fd54;
	setp.gt.f64 	%p17, %fd55, 0d3D719799812DEA11;
	selp.f64 	%fd56, %fd54, %fd53, %p17;
	st.global.f64 	[%rd24+48], %fd56;
	ld.global.f64 	%fd57, [%rd25+56];
	abs.f64 	%fd58, %fd57;
	setp.gt.f64 	%p18, %fd58, 0d3D719799812DEA11;
	selp.f64 	%fd96, %fd57, %fd56, %p18;
	st.global.f64 	[%rd24+56], %fd96;
	add.s32 	%r18, %r18, 16;
	add.s64 	%rd25, %rd25, 128;
	add.s64 	%rd24, %rd24, 128;
	setp.ne.s32 	%p19, %r18, 0;
	@%p19 bra 	$L__BB11_3;
$L__BB11_4:
	setp.eq.s32 	%p20, %r1, 0;
	@%p20 bra 	$L__BB11_13;
	and.b32  	%r7, %r16, 7;
	setp.lt.u32 	%p21, %r1, 8;
	@%p21 bra 	$L__BB11_7;
	mul.wide.u32 	%rd17, %r20, 8;
	add.s64 	%rd18, %rd2, %rd17;
	ld.global.f64 	%fd59, [%rd18];
	abs.f64 	%fd60, %fd59;
	setp.gt.f64 	%p22, %fd60, 0d3D719799812DEA11;
	selp.f64 	%fd61, %fd59, %fd96, %p22;
	add.s64 	%rd19, %rd1, %rd17;
	st.global.f64 	[%rd19], %fd61;
	ld.global.f64 	%fd62, [%rd18+8];
	abs.f64 	%fd63, %fd62;
	setp.gt.f64 	%p23, %fd63, 0d3D719799812DEA11;
	selp.f64 	%fd64, %fd62, %fd61, %p23;
	st.global.f64 	[%rd19+8], %fd64;
	ld.global.f64 	%fd65, [%rd18+16];
	abs.f64 	%fd66, %fd65;
	setp.gt.f64 	%p24, %fd66, 0d3D719799812DEA11;
	selp.f64 	%fd67, %fd65, %fd64, %p24;
	st.global.f64 	[%rd19+16], %fd67;
	ld.global.f64 	%fd68, [%rd18+24];
	abs.f64 	%fd69, %fd68;
	setp.gt.f64 	%p25, %fd69, 0d3D719799812DEA11;
	selp.f64 	%fd70, %fd68, %fd67, %p25;
	st.global.f64 	[%rd19+24], %fd70;
	ld.global.f64 	%fd71, [%rd18+32];
	abs.f64 	%fd72, %fd71;
	setp.gt.f64 	%p26, %fd72, 0d3D719799812DEA11;
	selp.f64 	%fd73, %fd71, %fd70, %p26;
	st.global.f64 	[%rd19+32], %fd73;
	ld.global.f64 	%fd74, [%rd18+40];
	abs.f64 	%fd75, %fd74;
	setp.gt.f64 	%p27, %fd75, 0d3D719799812DEA11;
	selp.f64 	%fd76, %fd74, %fd73, %p27;
	st.global.f64 	[%rd19+40], %fd76;
	ld.global.f64 	%fd77, [%rd18+48];
	abs.f64 	%fd78, %fd77;
	setp.gt.f64 	%p28, %fd78, 0d3D719799812DEA11;
	selp.f64 	%fd79, %fd77, %fd76, %p28;
	st.global.f64 	[%rd19+48], %fd79;
	ld.global.f64 	%fd80, [%rd18+56];
	abs.f64 	%fd81, %fd80;
	setp.gt.f64 	%p29, %fd81, 0d3D719799812DEA11;
	selp.f64 	%fd96, %fd80, %fd79, %p29;
	st.global.f64 	[%rd19+56], %fd96;
	add.s32 	%r20, %r20, 8;
$L__BB11_7:
	setp.eq.s32 	%p30, %r7, 0;
	@%p30 bra 	$L__BB11_13;
	and.b32  	%r10, %r16, 3;
	setp.lt.u32 	%p31, %r7, 4;
	@%p31 bra 	$L__BB11_10;
	mul.wide.u32 	%rd20, %r20, 8;
	add.s64 	%rd21, %rd2, %rd20;
	ld.global.f64 	%fd82, [%rd21];
	abs.f64 	%fd83, %fd82;
	setp.gt.f64 	%p32, %fd83, 0d3D719799812DEA11;
	selp.f64 	%fd84, %fd82, %fd96, %p32;
	add.s64 	%rd22, %rd1, %rd20;
	st.global.f64 	[%rd22], %fd84;
	ld.global.f64 	%fd85, [%rd21+8];
	abs.f64 	%fd86, %fd85;
	setp.gt.f64 	%p33, %fd86, 0d3D719799812DEA11;
	selp.f64 	%fd87, %fd85, %fd84, %p33;
	st.global.f64 	[%rd22+8], %fd87;
	ld.global.f64 	%fd88, [%rd21+16];
	abs.f64 	%fd89, %fd88;
	setp.gt.f64 	%p34, %fd89, 0d3D719799812DEA11;
	selp.f64 	%fd90, %fd88, %fd87, %p34;
	st.global.f64 	[%rd22+16], %fd90;
	ld.global.f64 	%fd91, [%rd21+24];
	abs.f64 	%fd92, %fd91;
	setp.gt.f64 	%p35, %fd92, 0d3D719799812DEA11;
	selp.f64 	%fd96, %fd91, %fd90, %p35;
	st.global.f64 	[%rd22+24], %fd96;
	add.s32 	%r20, %r20, 4;
$L__BB11_10:
	setp.eq.s32 	%p36, %r10, 0;
	@%p36 bra 	$L__BB11_13;
	mul.wide.u32 	%rd23, %r20, 8;
	add.s64 	%rd27, %rd1, %rd23;
	add.s64 	%rd26, %rd2, %rd23;
	neg.s32 	%r22, %r10;
$L__BB11_12:
	.pragma "nounroll";
	ld.global.f64 	%fd93, [%rd26];
	abs.f64 	%fd94, %fd93;
	setp.gt.f64 	%p37, %fd94, 0d3D719799812DEA11;
	selp.f64 	%fd96, %fd93, %fd96, %p37;
	st.global.f64 	[%rd27], %fd96;
	add.s64 	%rd27, %rd27, 8;
	add.s64 	%rd26, %rd26, 8;
	add.s32 	%r22, %r22, 1;
	setp.ne.s32 	%p38, %r22, 0;
	@%p38 bra 	$L__BB11_12;
$L__BB11_13:
	ret;

}
	// .globl	_Z12k_vol_zscorePKdPdiid
.visible .entry _Z12k_vol_zscorePKdPdiid(
	.param .u64 .ptr .align 1 _Z12k_vol_zscorePKdPdiid_param_0,
	.param .u64 .ptr .align 1 _Z12k_vol_zscorePKdPdiid_param_1,
	.param .u32 _Z12k_vol_zscorePKdPdiid_param_2,
	.param .u32 _Z12k_vol_zscorePKdPdiid_param_3,
	.param .f64 _Z12k_vol_zscorePKdPdiid_param_4
)
{
	.reg .pred 	%p<21>;
	.reg .b32 	%r<119>;
	.reg .b64 	%rd<124>;
	.reg .b64 	%fd<206>;

	ld.param.u64 	%rd3, [_Z12k_vol_zscorePKdPdiid_param_0];
	ld.param.u64 	%rd2, [_Z12k_vol_zscorePKdPdiid_param_1];
	ld.param.u32 	%r46, [_Z12k_vol_zscorePKdPdiid_param_2];
	ld.param.u32 	%r45, [_Z12k_vol_zscorePKdPdiid_param_3];
	ld.param.f64 	%fd31, [_Z12k_vol_zscorePKdPdiid_param_4];
	cvta.to.global.u64 	%rd1, %rd3;
	mov.u32 	%r47, %ctaid.x;
	mov.u32 	%r48, %ntid.x;
	mov.u32 	%r49, %tid.x;
	mad.lo.s32 	%r1, %r47, %r48, %r49;
	setp.ge.s32 	%p1, %r1, %r46;
	@%p1 bra 	$L__BB12_32;
	sub.s32 	%r50, %r1, %r45;
	max.s32 	%r2, %r50, -1;
	add.s32 	%r115, %r2, 1;
	sub.s32 	%r4, %r1, %r2;
	setp.le.s32 	%p2, %r1, %r2;
	mov.f64 	%fd195, 0d0000000000000000;
	@%p2 bra 	$L__BB12_15;
	and.b32  	%r5, %r4, 15;
	sub.s32 	%r51, %r2, %r1;
	setp.gt.u32 	%p3, %r51, -16;
	mov.f64 	%fd195, 0d0000000000000000;
	mov.u32 	%r108, %r115;
	@%p3 bra 	$L__BB12_6;
	add.s32 	%r106, %r2, 8;
	and.b32  	%r52, %r4, -16;
	neg.s32 	%r105, %r52;
	mov.f64 	%fd195, 0d0000000000000000;
$L__BB12_4:
	.pragma "nounroll";
	add.s32 	%r53, %r106, -7;
	mul.wide.u32 	%rd4, %r53, 8;
	add.s64 	%rd5, %rd1, %rd4;
	ld.global.f64 	%fd36, [%rd5];
	add.f64 	%fd37, %fd195, %fd36;
	add.s32 	%r54, %r106, -6;
	mul.wide.u32 	%rd6, %r54, 8;
	add.s64 	%rd7, %rd1, %rd6;
	ld.global.f64 	%fd38, [%rd7];
	add.f64 	%fd39, %fd37, %fd38;
	add.s32 	%r55, %r106, -5;
	mul.wide.u32 	%rd8, %r55, 8;
	add.s64 	%rd9, %rd1, %rd8;
	ld.global.f64 	%fd40, [%rd9];
	add.f64 	%fd41, %fd39, %fd40;
	add.s32 	%r56, %r106, -4;
	mul.wide.u32 	%rd10, %r56, 8;
	add.s64 	%rd11, %rd1, %rd10;
	ld.global.f64 	%fd42, [%rd11];
	add.f64 	%fd43, %fd41, %fd42;
	add.s32 	%r57, %r106, -3;
	mul.wide.u32 	%rd12, %r57, 8;
	add.s64 	%rd13, %rd1, %rd12;
	ld.global.f64 	%fd44, [%rd13];
	add.f64 	%fd45, %fd43, %fd44;
	add.s32 	%r58, %r106, -2;
	mul.wide.u32 	%rd14, %r58, 8;
	add.s64 	%rd15, %rd1, %rd14;
	ld.global.f64 	%fd46, [%rd15];
	add.f64 	%fd47, %fd45, %fd46;
	add.s32 	%r59, %r106, -1;
	mul.wide.u32 	%rd16, %r59, 8;
	add.s64 	%rd17, %rd1, %rd16;
	ld.global.f64 	%fd48, [%rd17];
	add.f64 	%fd49, %fd47, %fd48;
	add.s32 	%r60, %r106, 8;
	mul.wide.u32 	%rd18, %r106, 8;
	add.s64 	%rd19, %rd1, %rd18;
	ld.global.f64 	%fd50, [%rd19];
	add.f64 	%fd51, %fd49, %fd50;
	add.s32 	%r61, %r106, 1;
	mul.wide.u32 	%rd20, %r61, 8;
	add.s64 	%rd21, %rd1, %rd20;
	ld.global.f64 	%fd52, [%rd21];
	add.f64 	%fd53, %fd51, %fd52;
	add.s32 	%r62, %r106, 2;
	mul.wide.u32 	%rd22, %r62, 8;
	add.s64 	%rd23, %rd1, %rd22;
	ld.global.f64 	%fd54, [%rd23];
	add.f64 	%fd55, %fd53, %fd54;
	add.s32 	%r63, %r106, 3;
	mul.wide.u32 	%rd24, %r63, 8;
	add.s64 	%rd25, %rd1, %rd24;
	ld.global.f64 	%fd56, [%rd25];
	add.f64 	%fd57, %fd55, %fd56;
	add.s32 	%r64, %r106, 4;
	mul.wide.u32 	%rd26, %r64, 8;
	add.s64 	%rd27, %rd1, %rd26;
	ld.global.f64 	%fd58, [%rd27];
	add.f64 	%fd59, %fd57, %fd58;
	add.s32 	%r65, %r106, 5;
	mul.wide.u32 	%rd28, %r65, 8;
	add.s64 	%rd29, %rd1, %rd28;
	ld.global.f64 	%fd60, [%rd29];
	add.f64 	%fd61, %fd59, %fd60;
	add.s32 	%r66, %r106, 6;
	mul.wide.u32 	%rd30, %r66, 8;
	add.s64 	%rd31, %rd1, %rd30;
	ld.global.f64 	%fd62, [%rd31];
	add.f64 	%fd63, %fd61, %fd62;
	add.s32 	%r67, %r106, 7;
	mul.wide.u32 	%rd32, %r67, 8;
	add.s64 	%rd33, %rd1, %rd32;
	ld.global.f64 	%fd64, [%rd33];
	add.f64 	%fd65, %fd63, %fd64;
	mul.wide.u32 	%rd34, %r60, 8;
	add.s64 	%rd35, %rd1, %rd34;
	ld.global.f64 	%fd66, [%rd35];
	add.f64 	%fd195, %fd65, %fd66;
	add.s32 	%r106, %r106, 16;
	add.s32 	%r105, %r105, 16;
	setp.ne.s32 	%p4, %r105, 0;
	@%p4 bra 	$L__BB12_4;
	add.s32 	%r108, %r106, -7;
$L__BB12_6:
	setp.eq.s32 	%p5, %r5, 0;
	@%p5 bra 	$L__BB12_15;
	and.b32  	%r14, %r4, 7;
	setp.lt.u32 	%p6, %r5, 8;
	@%p6 bra 	$L__BB12_9;
	mul.wide.u32 	%rd36, %r108, 8;
	add.s64 	%rd37, %rd1, %rd36;
	ld.global.f64 	%fd68, [%rd37];
	add.f64 	%fd69, %fd195, %fd68;
	add.s32 	%r68, %r108, 1;
	mul.wide.u32 	%rd38, %r68, 8;
	add.s64 	%rd39, %rd1, %rd38;
	ld.global.f64 	%fd70, [%rd39];
	add.f64 	%fd71, %fd69, %fd70;
	add.s32 	%r69, %r108, 2;
	mul.wide.u32 	%rd40, %r69, 8;
	add.s64 	%rd41, %rd1, %rd40;
	ld.global.f64 	%fd72, [%rd41];
	add.f64 	%fd73, %fd71, %fd72;
	add.s32 	%r70, %r108, 3;
	mul.wide.u32 	%rd42, %r70, 8;
	add.s64 	%rd43, %rd1, %rd42;
	ld.global.f64 	%fd74, [%rd43];
	add.f64 	%fd75, %fd73, %fd74;
	add.s32 	%r71, %r108, 4;
	mul.wide.u32 	%rd44, %r71, 8;
	add.s64 	%rd45, %rd1, %rd44;
	ld.global.f64 	%fd76, [%rd45];
	add.f64 	%fd77, %fd75, %fd76;
	add.s32 	%r72, %r108, 5;
	mul.wide.u32 	%rd46, %r72, 8;
	add.s64 	%rd47, %rd1, %rd46;
	ld.global.f64 	%fd78, [%rd47];
	add.f64 	%fd79, %fd77, %fd78;
	add.s32 	%r73, %r108, 6;
	mul.wide.u32 	%rd48, %r73, 8;
	add.s64 	%rd49, %rd1, %rd48;
	ld.global.f64 	%fd80, [%rd49];
	add.f64 	%fd81, %fd79, %fd80;
	add.s32 	%r74, %r108, 7;
	mul.wide.u32 	%rd50, %r74, 8;
	add.s64 	%rd51, %rd1, %rd50;
	ld.global.f64 	%fd82, [%rd51];
	add.f64 	%fd195, %fd81, %fd82;
	add.s32 	%r108, %r108, 8;
$L__BB12_9:
	setp.eq.s32 	%p7, %r14, 0;
	@%p7 bra 	$L__BB12_15;
	and.b32  	%r17, %r4, 3;
	setp.lt.u32 	%p8, %r14, 4;
	@%p8 bra 	$L__BB12_12;
	mul.wide.u32 	%rd52, %r108, 8;
	add.s64 	%rd53, %rd1, %rd52;
	ld.global.f64 	%fd84, [%rd53];
	add.f64 	%fd85, %fd195, %fd84;
	add.s32 	%r75, %r108, 1;
	mul.wide.u32 	%rd54, %r75, 8;
	add.s64 	%rd55, %rd1, %rd54;
	ld.global.f64 	%fd86, [%rd55];
	add.f64 	%fd87, %fd85, %fd86;
	add.s32 	%r76, %r108, 2;
	mul.wide.u32 	%rd56, %r76, 8;
	add.s64 	%rd57, %rd1, %rd56;
	ld.global.f64 	%fd88, [%rd57];
	add.f64 	%fd89, %fd87, %fd88;
	add.s32 	%r77, %r108, 3;
	mul.wide.u32 	%rd58, %r77, 8;
	add.s64 	%rd59, %rd1, %rd58;
	ld.global.f64 	%fd90, [%rd59];
	add.f64 	%fd195, %fd89, %fd90;
	add.s32 	%r108, %r108, 4;
$L__BB12_12:
	setp.eq.s32 	%p9, %r17, 0;
	@%p9 bra 	$L__BB12_15;
	neg.s32 	%r110, %r17;
$L__BB12_14:
	.pragma "nounroll";
	mul.wide.u32 	%rd60, %r108, 8;
	add.s64 	%rd61, %rd1, %rd60;
	ld.global.f64 	%fd91, [%rd61];
	add.f64 	%fd195, %fd195, %fd91;
	add.s32 	%r108, %r108, 1;
	add.s32 	%r110, %r110, 1;
	setp.ne.s32 	%p10, %r110, 0;
	@%p10 bra 	$L__BB12_14;
$L__BB12_15:
	setp.ge.s32 	%p11, %r2, %r1;
	cvt.rn.f64.s32 	%fd14, %r4;
	div.rn.f64 	%fd15, %fd195, %fd14;
	mov.f64 	%fd204, 0d0000000000000000;
	@%p11 bra 	$L__BB12_29;
	and.b32  	%r25, %r4, 15;
	sub.s32 	%r78, %r2, %r1;
	setp.gt.u32 	%p12, %r78, -16;
	mov.f64 	%fd204, 0d0000000000000000;
	@%p12 bra 	$L__BB12_20;
	add.s32 	%r113, %r2, 8;
	and.b32  	%r79, %r4, -16;
	neg.s32 	%r112, %r79;
	mov.f64 	%fd204, 0d0000000000000000;
$L__BB12_18:
	.pragma "nounroll";
	add.s32 	%r80, %r113, -7;
	mul.wide.u32 	%rd62, %r80, 8;
	add.s64 	%rd63, %rd1, %rd62;
	ld.global.f64 	%fd96, [%rd63];
	sub.f64 	%fd97, %fd96, %fd15;
	fma.rn.f64 	%fd98, %fd97, %fd97, %fd204;
	add.s32 	%r81, %r113, -6;
	mul.wide.u32 	%rd64, %r81, 8;
	add.s64 	%rd65, %rd1, %rd64;
	ld.global.f64 	%fd99, [%rd65];
	sub.f64 	%fd100, %fd99, %fd15;
	fma.rn.f64 	%fd101, %fd100, %fd100, %fd98;
	add.s32 	%r82, %r113, -5;
	mul.wide.u32 	%rd66, %r82, 8;
	add.s64 	%rd67, %rd1, %rd66;
	ld.global.f64 	%fd102, [%rd67];
	sub.f64 	%fd103, %fd102, %fd15;
	fma.rn.f64 	%fd104, %fd103, %fd103, %fd101;
	add.s32 	%r83, %r113, -4;
	mul.wide.u32 	%rd68, %r83, 8;
	add.s64 	%rd69, %rd1, %rd68;
	ld.global.f64 	%fd105, [%rd69];
	sub.f64 	%fd106, %fd105, %fd15;
	fma.rn.f64 	%fd107, %fd106, %fd106, %fd104;
	add.s32 	%r84, %r113, -3;
	mul.wide.u32 	%rd70, %r84, 8;
	add.s64 	%rd71, %rd1, %rd70;
	ld.global.f64 	%fd108, [%rd71];
	sub.f64 	%fd109, %fd108, %fd15;
	fma.rn.f64 	%fd110, %fd109, %fd109, %fd107;
	add.s32 	%r85, %r113, -2;
	mul.wide.u32 	%rd72, %r85, 8;
	add.s64 	%rd73, %rd1, %rd72;
	ld.global.f64 	%fd111, [%rd73];
	sub.f64 	%fd112, %fd111, %fd15;
	fma.rn.f64 	%fd113, %fd112, %fd112, %fd110;
	add.s32 	%r86, %r113, -1;
	mul.wide.u32 	%rd74, %r86, 8;
	add.s64 	%rd75, %rd1, %rd74;
	ld.global.f64 	%fd114, [%rd75];
	sub.f64 	%fd115, %fd114, %fd15;
	fma.rn.f64 	%fd116, %fd115, %fd115, %fd113;
	add.s32 	%r87, %r113, 8;
	mul.wide.u32 	%rd76, %r113, 8;
	add.s64 	%rd77, %rd1, %rd76;
	ld.global.f64 	%fd117, [%rd77];
	sub.f64 	%fd118, %fd117, %fd15;
	fma.rn.f64 	%fd119, %fd118, %fd118, %fd116;
	add.s32 	%r88, %r113, 1;
	mul.wide.u32 	%rd78, %r88, 8;
	add.s64 	%rd79, %rd1, %rd78;
	ld.global.f64 	%fd120, [%rd79];
	sub.f64 	%fd121, %fd120, %fd15;
	fma.rn.f64 	%fd122, %fd121, %fd121, %fd119;
	add.s32 	%r89, %r113, 2;
	mul.wide.u32 	%rd80, %r89, 8;
	add.s64 	%rd81, %rd1, %rd80;
	ld.global.f64 	%fd123, [%rd81];
	sub.f64 	%fd124, %fd123, %fd15;
	fma.rn.f64 	%fd125, %fd124, %fd124, %fd122;
	add.s32 	%r90, %r113, 3;
	mul.wide.u32 	%rd82, %r90, 8;
	add.s64 	%rd83, %rd1, %rd82;
	ld.global.f64 	%fd126, [%rd83];
	sub.f64 	%fd127, %fd126, %fd15;
	fma.rn.f64 	%fd128, %fd127, %fd127, %fd125;
	add.s32 	%r91, %r113, 4;
	mul.wide.u32 	%rd84, %r91, 8;
	add.s64 	%rd85, %rd1, %rd84;
	ld.global.f64 	%fd129, [%rd85];
	sub.f64 	%fd130, %fd129, %fd15;
	fma.rn.f64 	%fd131, %fd130, %fd130, %fd128;
	add.s32 	%r92, %r113, 5;
	mul.wide.u32 	%rd86, %r92, 8;
	add.s64 	%rd87, %rd1, %rd86;
	ld.global.f64 	%fd132, [%rd87];
	sub.f64 	%fd133, %fd132, %fd15;
	fma.rn.f64 	%fd134, %fd133, %fd133, %fd131;
	add.s32 	%r93, %r113, 6;
	mul.wide.u32 	%rd88, %r93, 8;
	add.s64 	%rd89, %rd1, %rd88;
	ld.global.f64 	%fd135, [%rd89];
	sub.f64 	%fd136, %fd135, %fd15;
	fma.rn.f64 	%fd137, %fd136, %fd136, %fd134;
	add.s32 	%r94, %r113, 7;
	mul.wide.u32 	%rd90, %r94, 8;
	add.s64 	%rd91, %rd1, %rd90;
	ld.global.f64 	%fd138, [%rd91];
	sub.f64 	%fd139, %fd138, %fd15;
	fma.rn.f64 	%fd140, %fd139, %fd139, %fd137;
	mul.wide.u32 	%rd92, %r87, 8;
	add.s64 	%rd93, %rd1, %rd92;
	ld.global.f64 	%fd141, [%rd93];
	sub.f64 	%fd142, %fd141, %fd15;
	fma.rn.f64 	%fd204, %fd142, %fd142, %fd140;
	add.s32 	%r113, %r113, 16;
	add.s32 	%r112, %r112, 16;
	setp.ne.s32 	%p13, %r112, 0;
	@%p13 bra 	$L__BB12_18;
	add.s32 	%r115, %r113, -7;
$L__BB12_20:
	setp.eq.s32 	%p14, %r25, 0;
	@%p14 bra 	$L__BB12_29;
	and.b32  	%r34, %r4, 7;
	setp.lt.u32 	%p15, %r25, 8;
	@%p15 bra 	$L__BB12_23;
	mul.wide.u32 	%rd94, %r115, 8;
	add.s64 	%rd95, %rd1, %rd94;
	ld.global.f64 	%fd144, [%rd95];
	sub.f64 	%fd145, %fd144, %fd15;
	fma.rn.f64 	%fd146, %fd145, %fd145, %fd204;
	add.s32 	%r95, %r115, 1;
	mul.wide.u32 	%rd96, %r95, 8;
	add.s64 	%rd97, %rd1, %rd96;
	ld.global.f64 	%fd147, [%rd97];
	sub.f64 	%fd148, %fd147, %fd15;
	fma.rn.f64 	%fd149, %fd148, %fd148, %fd146;
	add.s32 	%r96, %r115, 2;
	mul.wide.u32 	%rd98, %r96, 8;
	add.s64 	%rd99, %rd1, %rd98;
	ld.global.f64 	%fd150, [%rd99];
	sub.f64 	%fd151, %fd150, %fd15;
	fma.rn.f64 	%fd152, %fd151, %fd151, %fd149;
	add.s32 	%r97, %r115, 3;
	mul.wide.u32 	%rd100, %r97, 8;
	add.s64 	%rd101, %rd1, %rd100;
	ld.global.f64 	%fd153, [%rd101];
	sub.f64 	%fd154, %fd153, %fd15;
	fma.rn.f64 	%fd155, %fd154, %fd154, %fd152;
	add.s32 	%r98, %r115, 4;
	mul.wide.u32 	%rd102, %r98, 8;
	add.s64 	%rd103, %rd1, %rd102;
	ld.global.f64 	%fd156, [%rd103];
	sub.f64 	%fd157, %fd156, %fd15;
	fma.rn.f64 	%fd158, %fd157, %fd157, %fd155;
	add.s32 	%r99, %r115, 5;
	mul.wide.u32 	%rd104, %r99, 8;
	add.s64 	%rd105, %rd1, %rd104;
	ld.global.f64 	%fd159, [%rd105];
	sub.f64 	%fd160, %fd159, %fd15;
	fma.rn.f64 	%fd161, %fd160, %fd160, %fd158;
	add.s32 	%r100, %r115, 6;
	mul.wide.u32 	%rd106, %r100, 8;
	add.s64 	%rd107, %rd1, %rd106;
	ld.global.f64 	%fd162, [%rd107];
	sub.f64 	%fd163, %fd162, %fd15;
	fma.rn.f64 	%fd164, %fd163, %fd163, %fd161;
	add.s32 	%r101, %r115, 7;
	mul.wide.u32 	%rd108, %r101, 8;
	add.s64 	%rd109, %rd1, %rd108;
	ld.global.f64 	%fd165, [%rd109];
	sub.f64 	%fd166, %fd165, %fd15;
	fma.rn.f64 	%fd204, %fd166, %fd166, %fd164;
	add.s32 	%r115, %r115, 8;
$L__BB12_23:
	setp.eq.s32 	%p16, %r34, 0;
	@%p16 bra 	$L__BB12_29;
	and.b32  	%r37, %r4, 3;
	setp.lt.u32 	%p17, %r34, 4;
	@%p17 bra 	$L__BB12_26;
	mul.wide.u32 	%rd110, %r115, 8;
	add.s64 	%rd111, %rd1, %rd110;
	ld.global.f64 	%fd168, [%rd111];
	sub.f64 	%fd169, %fd168, %fd15;
	fma.rn.f64 	%fd170, %fd169, %fd169, %fd204;
	add.s32 	%r102, %r115, 1;
	mul.wide.u32 	%rd112, %r102, 8;
	add.s64 	%rd113, %rd1, %rd112;
	ld.global.f64 	%fd171, [%rd113];
	sub.f64 	%fd172, %fd171, %fd15;
	fma.rn.f64 	%fd173, %fd172, %fd172, %fd170;
	add.s32 	%r103, %r115, 2;
	mul.wide.u32 	%rd114, %r103, 8;
	add.s64 	%rd115, %rd1, %rd114;
	ld.global.f64 	%fd174, [%rd115];
	sub.f64 	%fd175, %fd174, %fd15;
	fma.rn.f64 	%fd176, %fd175, %fd175, %fd173;
	add.s32 	%r104, %r115, 3;
	mul.wide.u32 	%rd116, %r104, 8;
	add.s64 	%rd117, %rd1, %rd116;
	ld.global.f64 	%fd177, [%rd117];
	sub.f64 	%fd178, %fd177, %fd15;
	fma.rn.f64 	%fd204, %fd178, %fd178, %fd176;
	add.s32 	%r115, %r115, 4;
$L__BB12_26:
	setp.eq.s32 	%p18, %r37, 0;
	@%p18 bra 	$L__BB12_29;
	neg.s32 	%r117, %r37;
$L__BB12_28:
	.pragma "nounroll";
	mul.wide.u32 	%rd118, %r115, 8;
	add.s64 	%rd119, %rd1, %rd118;
	ld.global.f64 	%fd179, [%rd119];
	sub.f64 	%fd180, %fd179, %fd15;
	fma.rn.f64 	%fd204, %fd180, %fd180, %fd204;
	add.s32 	%r115, %r115, 1;
	add.s32 	%r117, %r117, 1;
	setp.ne.s32 	%p19, %r117, 0;
	@%p19 bra 	$L__BB12_28;
$L__BB12_29:
	setp.le.f64 	%p20, %fd204, 0d0000000000000000;
	mov.f64 	%fd205, 0d3E112E0BE826D695;
	@%p20 bra 	$L__BB12_31;
	div.rn.f64 	%fd182, %fd204, %fd14;
	sqrt.rn.f64 	%fd205, %fd182;
$L__BB12_31:
	mul.wide.s32 	%rd120, %r1, 8;
	add.s64 	%rd121, %rd1, %rd120;
	ld.global.f64 	%fd183, [%rd121];
	sub.f64 	%fd184, %fd183, %fd15;
	mul.f64 	%fd185, %fd31, %fd184;
	div.rn.f64 	%fd186, %fd185, %fd205;
	cvta.to.global.u64 	%rd122, %rd2;
	add.s64 	%rd123, %rd122, %rd120;
	st.global.f64 	[%rd123], %fd186;
$L__BB12_32:
	ret;

}
	// .globl	_Z7k_blendPKdS0_S0_Pdiiddd
.visible .entry _Z7k_blendPKdS0_S0_Pdiiddd(
	.param .u64 .ptr .align 1 _Z7k_blendPKdS0_S0_Pdiiddd_param_0,
	.param .u64 .ptr .align 1 _Z7k_blendPKdS0_S0_Pdiiddd_param_1,
	.param .u64 .ptr .align 1 _Z7k_blendPKdS0_S0_Pdiiddd_param_2,
	.param .u64 .ptr .align 1 _Z7k_blendPKdS0_S0_Pdiiddd_param_3,
	.param .u32 _Z7k_blendPKdS0_S0_Pdiiddd_param_4,
	.param .u32 _Z7k_blendPKdS0_S0_Pdiiddd_param_5,
	.param .f64 _Z7k_blendPKdS0_S0_Pdiiddd_param_6,
	.param .f64 _Z7k_blendPKdS0_S0_Pdiiddd_param_7,
	.param .f64 _Z7k_blendPKdS0_S0_Pdiiddd_param_8
)
{
	.reg .pred 	%p<3>;
	.reg .b32 	%r<8>;
	.reg .b64 	%rd<14>;
	.reg .b64 	%fd<12>;

	ld.param.u64 	%rd1, [_Z7k_blendPKdS0_S0_Pdiiddd_param_0];
	ld.param.u64 	%rd2, [_Z7k_blendPKdS0_S0_Pdiiddd_param_1];
	ld.param.u64 	%rd3, [_Z7k_blendPKdS0_S0_Pdiiddd_param_2];
	ld.param.u64 	%rd4, [_Z7k_blendPKdS0_S0_Pdiiddd_param_3];
	ld.param.u32 	%r3, [_Z7k_blendPKdS0_S0_Pdiiddd_param_4];
	ld.param.u32 	%r2, [_Z7k_blendPKdS0_S0_Pdiiddd_param_5];
	ld.param.f64 	%fd1, [_Z7k_blendPKdS0_S0_Pdiiddd_param_6];
	ld.param.f64 	%fd2, [_Z7k_blendPKdS0_S0_Pdiiddd_param_7];
	ld.param.f64 	%fd3, [_Z7k_blendPKdS0_S0_Pdiiddd_param_8];
	mov.u32 	%r4, %ctaid.x;
	mov.u32 	%r5, %ntid.x;
	mov.u32 	%r6, %tid.x;
	mad.lo.s32 	%r1, %r4, %r5, %r6;
	setp.ge.s32 	%p1, %r1, %r3;
	@%p1 bra 	$L__BB13_2;
	cvta.to.global.u64 	%rd5, %rd1;
	cvta.to.global.u64 	%rd6, %rd2;
	cvta.to.global.u64 	%rd7, %rd3;
	cvta.to.global.u64 	%rd8, %rd4;
	mul.wide.s32 	%rd9, %r1, 8;
	add.s64 	%rd10, %rd5, %rd9;
	ld.global.f64 	%fd4, [%rd10];
	add.s64 	%rd11, %rd6, %rd9;
	ld.global.f64 	%fd5, [%rd11];
	add.s64 	%rd12, %rd7, %rd9;
	ld.global.f64 	%fd6, [%rd12];
	and.b32  	%r7, %r2, 2;
	setp.eq.s32 	%p2, %r7, 0;
	mul.f64 	%fd7, %fd6, 0d3FF8000000000000;
	selp.f64 	%fd8, %fd6, %fd7, %p2;
	mul.f64 	%fd9, %fd2, %fd5;
	fma.rn.f64 	%fd10, %fd1, %fd4, %fd9;
	fma.rn.f64 	%fd11, %fd3, %fd8, %fd10;
	add.s64 	%rd13, %rd8, %rd9;
	st.global.f64 	[%rd13], %fd11;
$L__BB13_2:
	ret;

}
	// .globl	_Z10k_bandpassP7double2iii
.visible .entry _Z10k_bandpassP7double2iii(
	.param .u64 .ptr .align 1 _Z10k_bandpassP7double2iii_param_0,
	.param .u32 _Z10k_bandpassP7double2iii_param_1,
	.param .u32 _Z10k_bandpassP7double2iii_param_2,
	.param .u32 _Z10k_bandpassP7double2iii_param_3
)
{
	.local .align 8 .b8 	__local_depot14[16];
	.reg .b64 	%SP;
	.reg .b64 	%SPL;
	.reg .pred 	%p<6>;
	.reg .b32 	%r<11>;
	.reg .b64 	%rd<9>;
	.reg .b64 	%fd<2>;

	mov.u64 	%SPL, __local_depot14;
	cvta.local.u64 	%SP, %SPL;
	ld.param.u64 	%rd1, [_Z10k_bandpassP7double2iii_param_0];
	ld.param.u32 	%r4, [_Z10k_bandpassP7double2iii_param_1];
	ld.param.u32 	%r5, [_Z10k_bandpassP7double2iii_param_2];
	ld.param.u32 	%r6, [_Z10k_bandpassP7double2iii_param_3];
	mov.u32 	%r1, %ctaid.x;
	mov.u32 	%r7, %ntid.x;
	mov.u32 	%r2, %tid.x;
	mad.lo.s32 	%r3, %r1, %r7, %r2;
	setp.ge.s32 	%p1, %r3, %r4;
	@%p1 bra 	$L__BB14_3;
	setp.ge.s32 	%p2, %r3, %r5;
	setp.le.s32 	%p3, %r3, %r6;
	and.pred  	%p4, %p2, %p3;
	@%p4 bra 	$L__BB14_3;
	cvta.to.global.u64 	%rd2, %rd1;
	mul.wide.s32 	%rd3, %r3, 16;
	add.s64 	%rd4, %rd2, %rd3;
	mov.f64 	%fd1, 0d0000000000000000;
	st.global.v2.f64 	[%rd4], {%fd1, %fd1};
$L__BB14_3:
	or.b32  	%r8, %r1, %r2;
	setp.ne.s32 	%p5, %r8, 0;
	@%p5 bra 	$L__BB14_5;
	add.u64 	%rd5, %SP, 0;
	add.u64 	%rd6, %SPL, 0;
	st.local.v2.u32 	[%rd6], {%r4, %r5};
	st.local.u32 	[%rd6+8], %r6;
	mov.u64 	%rd7, $str$3;
	cvta.global.u64 	%rd8, %rd7;
	{ // callseq 6, 0
	.param .b64 param0;
	st.param.b64 	[param0], %rd8;
	.param .b64 param1;
	st.param.b64 	[param1], %rd5;
	.param .b32 retval0;
	call.uni (retval0), 
	vprintf, 
	(
	param0, 
	param1
	);
	ld.param.b32 	%r9, [retval0];
	} // callseq 6
$L__BB14_5:
	ret;

}
	// .globl	_Z11k_normalizePdid
.visible .entry _Z11k_normalizePdid(
	.param .u64 .ptr .align 1 _Z11k_normalizePdid_param_0,
	.param .u32 _Z11k_normalizePdid_param_1,
	.param .f64 _Z11k_normalizePdid_param_2
)
{
	.reg .pred 	%p<2>;
	.reg .b32 	%r<6>;
	.reg .b64 	%rd<5>;
	.reg .b64 	%fd<4>;

	ld.param.u64 	%rd1, [_Z11k_normalizePdid_param_0];
	ld.param.u32 	%r2, [_Z11k_normalizePdid_param_1];
	ld.param.f64 	%fd1, [_Z11k_normalizePdid_param_2];
	mov.u32 	%r3, %ctaid.x;
	mov.u32 	%r4, %ntid.x;
	mov.u32 	%r5, %tid.x;
	mad.lo.s32 	%r1, %r3, %r4, %r5;
	setp.ge.s32 	%p1, %r1, %r2;
	@%p1 bra 	$L__BB15_2;
	cvta.to.global.u64 	%rd2, %rd1;
	mul.wide.s32 	%rd3, %r1, 8;
	add.s64 	%rd4, %rd2, %rd3;
	ld.global.f64 	%fd2, [%rd4];
	mul.f64 	%fd3, %fd1, %fd2;
	st.global.f64 	[%rd4], %fd3;
$L__BB15_2:
	ret;

}
.func  (.param .align 16 .b8 func_retval0[16]) __internal_trig_reduction_slowpathd(
	.param .b64 __internal_trig_reduction_slowpathd_param_0
)
{
	.local .align 8 .b8 	__local_depot16[40];
	.reg .b64 	%SP;
	.reg .b64 	%SPL;
	.reg .pred 	%p<10>;
	.reg .b32 	%r<47>;
	.reg .b64 	%rd<74>;
	.reg .b64 	%fd<5>;

	mov.u64 	%SPL, __local_depot16;
	ld.param.f64 	%fd4, [__internal_trig_reduction_slowpathd_param_0];
	add.u64 	%rd1, %SPL, 0;
	{
	.reg .b32 %temp; 
	mov.b64 	{%temp, %r1}, %fd4;
	}
	shr.u32 	%r2, %r1, 20;
	and.b32  	%r3, %r2, 2047;
	setp.eq.s32 	%p1, %r3, 2047;
	mov.b32 	%r46, 0;
	@%p1 bra 	$L__BB16_9;
	add.s32 	%r20, %r3, -1024;
	mov.b64 	%rd20, %fd4;
	shl.b64 	%rd2, %rd20, 11;
	shr.u32 	%r4, %r20, 6;
	sub.s32 	%r45, 15, %r4;
	sub.s32 	%r21, 19, %r4;
	setp.lt.u32 	%p2, %r20, 128;
	selp.b32 	%r6, 18, %r21, %p2;
	setp.ge.s32 	%p3, %r45, %r6;
	mov.b64 	%rd70, 0;
	@%p3 bra 	$L__BB16_4;
	add.s32 	%r23, %r6, %r4;
	neg.s32 	%r43, %r23;
	or.b64  	%rd3, %rd2, -9223372036854775808;
	mov.b64 	%rd70, 0;
	mov.b32 	%r42, 0;
	mov.u64 	%rd25, __cudart_i2opi_d;
	mov.u32 	%r44, %r45;
$L__BB16_3:
	.pragma "nounroll";
	mul.wide.s32 	%rd22, %r42, 8;
	add.s64 	%rd23, %rd1, %rd22;
	mul.wide.s32 	%rd24, %r44, 8;
	add.s64 	%rd26, %rd25, %rd24;
	ld.global.nc.u64 	%rd27, [%rd26];
	{
	.reg .u32 %r0, %r1, %r2, %r3, %alo, %ahi, %blo, %bhi, %clo, %chi;
	mov.b64 	{%alo,%ahi}, %rd27;
	mov.b64 	{%blo,%bhi}, %rd3;
	mov.b64 	{%clo,%chi}, %rd70;
	mad.lo.cc.u32 	%r0, %alo, %blo, %clo;
	madc.hi.cc.u32 	%r1, %alo, %blo, %chi;
	madc.hi.u32 	%r2, %alo, %bhi, 0;
	mad.lo.cc.u32 	%r1, %alo, %bhi, %r1;
	madc.hi.cc.u32 	%r2, %ahi, %blo, %r2;
	madc.hi.u32 	%r3, %ahi, %bhi, 0;
	mad.lo.cc.u32 	%r1, %ahi, %blo, %r1;
	madc.lo.cc.u32 	%r2, %ahi, %bhi, %r2;
	addc.u32 	%r3, %r3, 0;
	mov.b64 	%rd28, {%r0,%r1};
	mov.b64 	%rd70, {%r2,%r3};
	}
	st.local.u64 	[%rd23], %rd28;
	add.s32 	%r44, %r44, 1;
	add.s32 	%r43, %r43, 1;
	add.s32 	%r42, %r42, 1;
	setp.ne.s32 	%p4, %r43, -15;
	mov.u32 	%r45, %r6;
	@%p4 bra 	$L__BB16_3;
$L__BB16_4:
	cvt.s64.s32 	%rd29, %r45;
	cvt.u64.u32 	%rd30, %r4;
	add.s64 	%rd31, %rd30, %rd29;
	shl.b64 	%rd32, %rd31, 3;
	add.s64 	%rd33, %rd1, %rd32;
	st.local.u64 	[%rd33+-120], %rd70;
	and.b32  	%r15, %r2, 63;
	ld.local.u64 	%rd72, [%rd1+16];
	ld.local.u64 	%rd71, [%rd1+24];
	setp.eq.s32 	%p5, %r15, 0;
	@%p5 bra 	$L__BB16_6;
	shl.b64 	%rd34, %rd71, %r15;
	shr.u64 	%rd35, %rd72, 1;
	xor.b32  	%r24, %r15, 63;
	shr.u64 	%rd36, %rd35, %r24;
	or.b64  	%rd71, %rd34, %rd36;
	ld.local.u64 	%rd37, [%rd1+8];
	shl.b64 	%rd38, %rd72, %r15;
	shr.u64 	%rd39, %rd37, 1;
	shr.u64 	%rd40, %rd39, %r24;
	or.b64  	%rd72, %rd38, %rd40;
$L__BB16_6:
	and.b32  	%r25, %r1, -2147483648;
	shr.u64 	%rd41, %rd71, 62;
	cvt.u32.u64 	%r26, %rd41;
	mov.b64 	{%r27, %r28}, %rd71;
	mov.b64 	{%r29, %r30}, %rd72;
	shf.l.wrap.b32 	%r31, %r30, %r27, 2;
	shf.l.wrap.b32 	%r32, %r27, %r28, 2;
	mov.b64 	%rd42, {%r31, %r32};
	shl.b64 	%rd43, %rd72, 2;
	shr.u64 	%rd44, %rd42, 63;
	cvt.u32.u64 	%r33, %rd44;
	add.s32 	%r34, %r33, %r26;
	setp.eq.s32 	%p6, %r25, 0;
	neg.s32 	%r35, %r34;
	selp.b32 	%r46, %r34, %r35, %p6;
	setp.gt.s64 	%p7, %rd42, -1;
	mov.b64 	%rd45, 0;
	{
	.reg .u32 %r0, %r1, %r2, %r3, %a0, %a1, %a2, %a3, %b0, %b1, %b2, %b3;
	mov.b64 	{%a0,%a1}, %rd45;
	mov.b64 	{%a2,%a3}, %rd45;
	mov.b64 	{%b0,%b1}, %rd43;
	mov.b64 	{%b2,%b3}, %rd42;
	sub.cc.u32 	%r0, %a0, %b0;
	subc.cc.u32 	%r1, %a1, %b1;
	subc.cc.u32 	%r2, %a2, %b2;
	subc.u32 	%r3, %a3, %b3;
	mov.b64 	%rd46, {%r0,%r1};
	mov.b64 	%rd47, {%r2,%r3};
	}
	xor.b32  	%r36, %r25, -2147483648;
	selp.b64 	%rd73, %rd42, %rd47, %p7;
	selp.b64 	%rd14, %rd43, %rd46, %p7;
	selp.b32 	%r17, %r25, %r36, %p7;
	clz.b64 	%r37, %rd73;
	cvt.u64.u32 	%rd15, %r37;
	setp.eq.s32 	%p8, %r37, 0;
	@%p8 bra 	$L__BB16_8;
	cvt.u32.u64 	%r38, %rd15;
	and.b32  	%r39, %r38, 63;
	shl.b64 	%rd48, %rd73, %r39;
	shr.u64 	%rd49, %rd14, 1;
	not.b32 	%r40, %r38;
	and.b32  	%r41, %r40, 63;
	shr.u64 	%rd50, %rd49, %r41;
	or.b64  	%rd73, %rd48, %rd50;
$L__BB16_8:
	mov.b64 	%rd51, -3958705157555305931;
	{
	.reg .u32 %r0, %r1, %r2, %r3, %alo, %ahi, %blo, %bhi;
	mov.b64 	{%alo,%ahi}, %rd73;
	mov.b64 	{%blo,%bhi}, %rd51;
	mul.lo.u32 	%r0, %alo, %blo;
	mul.hi.u32 	%r1, %alo, %blo;
	mad.lo.cc.u32 	%r1, %alo, %bhi, %r1;
	madc.hi.u32 	%r2, %alo, %bhi, 0;
	mad.lo.cc.u32 	%r1, %ahi, %blo, %r1;
	madc.hi.cc.u32 	%r2, %ahi, %blo, %r2;
	madc.hi.u32 	%r3, %ahi, %bhi, 0;
	mad.lo.cc.u32 	%r2, %ahi, %bhi, %r2;
	addc.u32 	%r3, %r3, 0;
	mov.b64 	%rd52, {%r0,%r1};
	mov.b64 	%rd53, {%r2,%r3};
	}
	setp.gt.s64 	%p9, %rd53, 0;
	{
	.reg .u32 %r0, %r1, %r2, %r3, %a0, %a1, %a2, %a3, %b0, %b1, %b2, %b3;
	mov.b64 	{%a0,%a1}, %rd52;
	mov.b64 	{%a2,%a3}, %rd53;
	mov.b64 	{%b0,%b1}, %rd52;
	mov.b64 	{%b2,%b3}, %rd53;
	add.cc.u32 	%r0, %a0, %b0;
	addc.cc.u32 	%r1, %a1, %b1;
	addc.cc.u32 	%r2, %a2, %b2;
	addc.u32 	%r3, %a3, %b3;
	mov.b64 	%rd54, {%r0,%r1};
	mov.b64 	%rd55, {%r2,%r3};
	}
	selp.b64 	%rd56, %rd55, %rd53, %p9;
	selp.s64 	%rd57, -1, 0, %p9;
	sub.s64 	%rd58, %rd57, %rd15;
	cvt.u64.u32 	%rd59, %r17;
	shl.b64 	%rd60, %rd59, 32;
	add.s64 	%rd61, %rd56, 1;
	shr.u64 	%rd62, %rd61, 10;
	add.s64 	%rd63, %rd62, 1;
	shr.u64 	%rd64, %rd63, 1;
	shl.b64 	%rd65, %rd58, 52;
	add.s64 	%rd66, %rd65, %rd64;
	add.s64 	%rd67, %rd66, 4602678819172646912;
	or.b64  	%rd68, %rd67, %rd60;
	mov.b64 	%fd4, %rd68;
$L__BB16_9:
	st.param.f64 	[func_retval0], %fd4;
	st.param.b32 	[func_retval0+8], %r46;
	ret;

}


// ===== COMPILED SASS (sm_100) =====

	.target	sm_100

	.elftype	@"ET_EXEC"


//--------------------- .note.nv.tkinfo           --------------------------
	.section	.note.nv.tkinfo,"",@"SHT_NOTE"
	.sectionflags	@"SHF_NOTE_NV_TKINFO"
	.tkinfo
        /*0018*/ 	.word	0x00000002
        /*0030*/ 	.string	""
        /*0030*/ 	.string	"ptxas"
        /*0030*/ 	.string	"Cuda compilation tools, release 13.0, V13.0.88"
        /*0030*/ 	.string	"Build cuda_13.0.r13.0/compiler.36424714_0"
        /*0030*/ 	.string	"-arch sm_100 -m 64 "



//--------------------- .note.nv.cuinfo           --------------------------
	.section	.note.nv.cuinfo,"",@"SHT_NOTE"
	.sectionflags	@"SHF_NOTE_NV_CUINFO"
        /*0018*/ 	.short	0x0002
        /*001a*/ 	.short	0x0064
        /*001c*/ 	.short	0x0082
	.zero		2


//--------------------- .nv.info                  --------------------------
	.section	.nv.info,"",@"SHT_CUDA_INFO"
	.align	4


	//----- nvinfo : EIATTR_REGCOUNT
	.align		4
        /*0000*/ 	.byte	0x04, 0x2f
        /*0002*/ 	.short	(.L_7 - .L_6)
	.align		4
.L_6:
        /*0004*/ 	.word	index@(_Z9k_reversePKdPdi)
        /*0008*/ 	.word	0x00000018


	//----- nvinfo : EIATTR_FRAME_SIZE
	.align		4
.L_7:
        /*000c*/ 	.byte	0x04, 0x11
        /*000e*/ 	.short	(.L_9 - .L_8)
	.align		4
.L_8:
        /*0010*/ 	.word	index@(_Z9k_reversePKdPdi)
        /*0014*/ 	.word	0x00000018


	//----- nvinfo : EIATTR_REGCOUNT
	.align		4
.L_9:
        /*0018*/ 	.byte	0x04, 0x2f
        /*001a*/ 	.short	(.L_11 - .L_10)
	.align		4
.L_10:
        /*001c*/ 	.word	index@(_Z13k_mean_reducePKdPdi)
        /*0020*/ 	.word	0x0000000d


	//----- nvinfo : EIATTR_FRAME_SIZE
	.align		4
.L_11:
        /*0024*/ 	.byte	0x04, 0x11
        /*0026*/ 	.short	(.L_13 - .L_12)
	.align		4
.L_12:
        /*0028*/ 	.word	index@(_Z13k_mean_reducePKdPdi)
        /*002c*/ 	.word	0x00000000


	//----- nvinfo : EIATTR_REGCOUNT
	.align		4
.L_13:
        /*0030*/ 	.byte	0x04, 0x2f
        /*0032*/ 	.short	(.L_15 - .L_14)
	.align		4
.L_14:
        /*0034*/ 	.word	index@(_Z11k_sq_reducePKdPdi)
        /*0038*/ 	.word	0x0000000d


	//----- nvinfo : EIATTR_FRAME_SIZE
	.align		4
.L_15:
        /*003c*/ 	.byte	0x04, 0x11
        /*003e*/ 	.short	(.L_17 - .L_16)
	.align		4
.L_16:
        /*0040*/ 	.word	index@(_Z11k_sq_reducePKdPdi)
        /*0044*/ 	.word	0x00000000


	//----- nvinfo : EIATTR_REGCOUNT
	.align		4
.L_17:
        /*0048*/ 	.byte	0x04, 0x2f
        /*004a*/ 	.short	(.L_19 - .L_18)
	.align		4
.L_18:
        /*004c*/ 	.word	index@(_Z10k_sum_x_txPKdPdS1_i)
        /*0050*/ 	.word	0x00000012


	//----- nvinfo : EIATTR_FRAME_SIZE
	.align		4
.L_19:
        /*0054*/ 	.byte	0x04, 0x11
        /*0056*/ 	.short	(.L_21 - .L_20)
	.align		4
.L_20:
        /*0058*/ 	.word	index@(_Z10k_sum_x_txPKdPdS1_i)
        /*005c*/ 	.word	0x00000000


	//----- nvinfo : EIATTR_REGCOUNT
	.align		4
.L_21:
        /*0060*/ 	.byte	0x04, 0x2f
        /*0062*/ 	.short	(.L_23 - .L_22)
	.align		4
.L_22:
        /*0064*/ 	.word	index@(_Z8k_centerPddi)
        /*0068*/ 	.word	0x00000018


	//----- nvinfo : EIATTR_FRAME_SIZE
	.align		4
.L_23:
        /*006c*/ 	.byte	0x04, 0x11
        /*006e*/ 	.short	(.L_25 - .L_24)
	.align		4
.L_24:
        /*0070*/ 	.word	index@(_Z8k_centerPddi)
        /*0074*/ 	.word	0x00000010


	//----- nvinfo : EIATTR_REGCOUNT
	.align		4
.L_25:
        /*0078*/ 	.byte	0x04, 0x2f
        /*007a*/ 	.short	(.L_27 - .L_26)
	.align		4
.L_26:
        /*007c*/ 	.word	index@(_Z6k_hannPdi)
        /*0080*/ 	.word	0x00000020


	//----- nvinfo : EIATTR_FRAME_SIZE
	.align		4
.L_27:
        /*0084*/ 	.byte	0x04, 0x11
        /*0086*/ 	.short	(.L_29 - .L_28)
	.align		4
.L_28:
        /*0088*/ 	.word	index@($_Z6k_hannPdi$__internal_trig_reduction_slowpathd)
        /*008c*/ 	.word	0x00000030


	//----- nvinfo : EIATTR_FRAME_SIZE
	.align		4
.L_29:
        /*0090*/ 	.byte	0x04, 0x11
        /*0092*/ 	.short	(.L_31 - .L_30)
	.align		4
.L_30:
        /*0094*/ 	.word	index@($__internal_3_$__cuda_sm20_div_rn_f64_full)
        /*0098*/ 	.word	0x00000030


	//----- nvinfo : EIATTR_FRAME_SIZE
	.align		4
.L_31:
        /*009c*/ 	.byte	0x04, 0x11
        /*009e*/ 	.short	(.L_33 - .L_32)
	.align		4
.L_32:
        /*00a0*/ 	.word	index@(_Z6k_hannPdi)
        /*00a4*/ 	.word	0x00000030


	//----- nvinfo : EIATTR_REGCOUNT
	.align		4
.L_33:
        /*00a8*/ 	.byte	0x04, 0x2f
        /*00aa*/ 	.short	(.L_35 - .L_34)
	.align		4
.L_34:
        /*00ac*/ 	.word	index@(_Z10k_norm_stdPdid)
        /*00b0*/ 	.word	0x00000008


	//----- nvinfo : EIATTR_FRAME_SIZE
	.align		4
.L_35:
        /*00b4*/ 	.byte	0x04, 0x11
        /*00b6*/ 	.short	(.L_37 - .L_36)
	.align		4
.L_36:
        /*00b8*/ 	.word	index@(_Z10k_norm_stdPdid)
        /*00bc*/ 	.word	0x00000000


	//----- nvinfo : EIATTR_REGCOUNT
	.align		4
.L_37:
        /*00c0*/ 	.byte	0x04, 0x2f
        /*00c2*/ 	.short	(.L_39 - .L_38)
	.align		4
.L_38:
        /*00c4*/ 	.word	index@(_Z12k_detrend_abPdidd)
        /*00c8*/ 	.word	0x00000010


	//----- nvinfo : EIATTR_FRAME_SIZE
	.align		4
.L_39:
        /*00cc*/ 	.byte	0x04, 0x11
        /*00ce*/ 	.short	(.L_41 - .L_40)
	.align		4
.L_40:
        /*00d0*/ 	.word	index@(_Z12k_detrend_abPdidd)
        /*00d4*/ 	.word	0x00000000


	//----- nvinfo : EIATTR_REGCOUNT
	.align		4
.L_41:
        /*00d8*/ 	.byte	0x04, 0x2f
        /*00da*/ 	.short	(.L_43 - .L_42)
	.align		4
.L_42:
        /*00dc*/ 	.word	index@(_Z18k_blackman_detrendPKdPdii)
        /*00e0*/ 	.word	0x00000028


	//----- nvinfo : EIATTR_FRAME_SIZE
	.align		4
.L_43:
        /*00e4*/ 	.byte	0x04, 0x11
        /*00e6*/ 	.short	(.L_45 - .L_44)
	.align		4
.L_44:
        /*00e8*/ 	.word	index@($_Z18k_blackman_detrendPKdPdii$__internal_trig_reduction_slowpathd)
        /*00ec*/ 	.word	0x00000028


	//----- nvinfo : EIATTR_FRAME_SIZE
	.align		4
.L_45:
        /*00f0*/ 	.byte	0x04, 0x11
        /*00f2*/ 	.short	(.L_47 - .L_46)
	.align		4
.L_46:
        /*00f4*/ 	.word	index@($__internal_2_$__cuda_sm20_div_rn_f64_full)
        /*00f8*/ 	.word	0x00000028


	//----- nvinfo : EIATTR_FRAME_SIZE
	.align		4
.L_47:
        /*00fc*/ 	.byte	0x04, 0x11
        /*00fe*/ 	.short	(.L_49 - .L_48)
	.align		4
.L_48:
        /*0100*/ 	.word	index@(_Z18k_blackman_detrendPKdPdii)
        /*0104*/ 	.word	0x00000028


	//----- nvinfo : EIATTR_REGCOUNT
	.align		4
.L_49:
        /*0108*/ 	.byte	0x04, 0x2f
        /*010a*/ 	.short	(.L_51 - .L_50)
	.align		4
.L_50:
        /*010c*/ 	.word	index@(_Z10k_sanitizePdi)
        /*0110*/ 	.word	0x00000008


	//----- nvinfo : EIATTR_FRAME_SIZE
	.align		4
.L_51:
        /*0114*/ 	.byte	0x04, 0x11
        /*0116*/ 	.short	(.L_53 - .L_52)
	.align		4
.L_52:
        /*0118*/ 	.word	index@(_Z10k_sanitizePdi)
        /*011c*/ 	.word	0x00000000


	//----- nvinfo : EIATTR_REGCOUNT
	.align		4
.L_53:
        /*0120*/ 	.byte	0x04, 0x2f
        /*0122*/ 	.short	(.L_55 - .L_54)
	.align		4
.L_54:
        /*0124*/ 	.word	index@(_Z11k_candle123PKdS0_S0_S0_Pdi)
        /*0128*/ 	.word	0x00000020


	//----- nvinfo : EIATTR_FRAME_SIZE
	.align		4
.L_55:
        /*012c*/ 	.byte	0x04, 0x11
        /*012e*/ 	.short	(.L_57 - .L_56)
	.align		4
.L_56:
        /*0130*/ 	.word	index@(_Z11k_candle123PKdS0_S0_S0_Pdi)
        /*0134*/ 	.word	0x00000000


	//----- nvinfo : EIATTR_REGCOUNT
	.align		4
.L_57:
        /*0138*/ 	.byte	0x04, 0x2f
        /*013a*/ 	.short	(.L_59 - .L_58)
	.align		4
.L_58:
        /*013c*/ 	.word	index@(_Z11k_step_holdPKdPdi)
        /*0140*/ 	.word	0x00000014


	//----- nvinfo : EIATTR_FRAME_SIZE
	.align		4
.L_59:
        /*0144*/ 	.byte	0x04, 0x11
        /*0146*/ 	.short	(.L_61 - .L_60)
	.align		4
.L_60:
        /*0148*/ 	.word	index@(_Z11k_step_holdPKdPdi)
        /*014c*/ 	.word	0x00000000


	//----- nvinfo : EIATTR_REGCOUNT
	.align		4
.L_61:
        /*0150*/ 	.byte	0x04, 0x2f
        /*0152*/ 	.short	(.L_63 - .L_62)
	.align		4
.L_62:
        /*0154*/ 	.word	index@(_Z12k_vol_zscorePKdPdiid)
        /*0158*/ 	.word	0x0000001f


	//----- nvinfo : EIATTR_FRAME_SIZE
	.align		4
.L_63:
        /*015c*/ 	.byte	0x04, 0x11
        /*015e*/ 	.short	(.L_65 - .L_64)
	.align		4
.L_64:
        /*0160*/ 	.word	index@($__internal_1_$__cuda_sm20_dsqrt_rn_f64_mediumpath_v1)
        /*0164*/ 	.word	0x00000000


	//----- nvinfo : EIATTR_FRAME_SIZE
	.align		4
.L_65:
        /*0168*/ 	.byte	0x04, 0x11
        /*016a*/ 	.short	(.L_67 - .L_66)
	.align		4
.L_66:
        /*016c*/ 	.word	index@($__internal_0_$__cuda_sm20_div_rn_f64_full)
        /*0170*/ 	.word	0x00000000


	//----- nvinfo : EIATTR_FRAME_SIZE
	.align		4
.L_67:
        /*0174*/ 	.byte	0x04, 0x11
        /*0176*/ 	.short	(.L_69 - .L_68)
	.align		4
.L_68:
        /*0178*/ 	.word	index@(_Z12k_vol_zscorePKdPdiid)
        /*017c*/ 	.word	0x00000000


	//----- nvinfo : EIATTR_REGCOUNT
	.align		4
.L_69:
        /*0180*/ 	.byte	0x04, 0x2f
        /*0182*/ 	.short	(.L_71 - .L_70)
	.align		4
.L_70:
        /*0184*/ 	.word	index@(_Z7k_blendPKdS0_S0_Pdiiddd)
        /*0188*/ 	.word	0x00000011


	//----- nvinfo : EIATTR_FRAME_SIZE
	.align		4
.L_71:
        /*018c*/ 	.byte	0x04, 0x11
        /*018e*/ 	.short	(.L_73 - .L_72)
	.align		4
.L_72:
        /*0190*/ 	.word	index@(_Z7k_blendPKdS0_S0_Pdiiddd)
        /*0194*/ 	.word	0x00000000


	//----- nvinfo : EIATTR_REGCOUNT
	.align		4
.L_73:
        /*0198*/ 	.byte	0x04, 0x2f
        /*019a*/ 	.short	(.L_75 - .L_74)
	.align		4
.L_74:
        /*019c*/ 	.word	index@(_Z10k_bandpassP7double2iii)
        /*01a0*/ 	.word	0x00000018


	//----- nvinfo : EIATTR_FRAME_SIZE
	.align		4
.L_75:
        /*01a4*/ 	.byte	0x04, 0x11
        /*01a6*/ 	.short	(.L_77 - .L_76)
	.align		4
.L_76:
        /*01a8*/ 	.word	index@(_Z10k_bandpassP7double2iii)
        /*01ac*/ 	.word	0x00000010


	//----- nvinfo : EIATTR_REGCOUNT
	.align		4
.L_77:
        /*01b0*/ 	.byte	0x04, 0x2f
        /*01b2*/ 	.short	(.L_79 - .L_78)
	.align		4
.L_78:
        /*01b4*/ 	.word	index@(_Z11k_normalizePdid)
        /*01b8*/ 	.word	0x00000008


	//----- nvinfo : EIATTR_FRAME_SIZE
	.align		4
.L_79:
        /*01bc*/ 	.byte	0x04, 0x11
        /*01be*/ 	.short	(.L_81 - .L_80)
	.align		4
.L_80:
        /*01c0*/ 	.word	index@(_Z11k_normalizePdid)
        /*01c4*/ 	.word	0x00000000


	//----- nvinfo : EIATTR_MIN_STACK_SIZE
	.align		4
.L_81:
        /*01c8*/ 	.byte	0x04, 0x12
        /*01ca*/ 	.short	(.L_83 - .L_82)
	.align		4
.L_82:
        /*01cc*/ 	.word	index@(_Z11k_normalizePdid)
        /*01d0*/ 	.word	0x00000000


	//----- nvinfo : EIATTR_MIN_STACK_SIZE
	.align		4
.L_83:
        /*01d4*/ 	.byte	0x04, 0x12
        /*01d6*/ 	.short	(.L_85 - .L_84)
	.align		4
.L_84:
        /*01d8*/ 	.word	index@(_Z10k_bandpassP7double2iii)
        /*01dc*/ 	.word	0x00000010


	//----- nvinfo : EIATTR_MIN_STACK_SIZE
	.align		4
.L_85:
        /*01e0*/ 	.byte	0x04, 0x12
        /*01e2*/ 	.short	(.L_87 - .L_86)
	.align		4
.L_86:
        /*01e4*/ 	.word	index@(_Z7k_blendPKdS0_S0_Pdiiddd)
        /*01e8*/ 	.word	0x00000000


	//----- nvinfo : EIATTR_MIN_STACK_SIZE
	.align		4
.L_87:
        /*01ec*/ 	.byte	0x04, 0x12
        /*01ee*/ 	.short	(.L_89 - .L_88)
	.align		4
.L_88:
        /*01f0*/ 	.word	index@(_Z12k_vol_zscorePKdPdiid)
        /*01f4*/ 	.word	0x00000000


	//----- nvinfo : EIATTR_MIN_STACK_SIZE
	.align		4
.L_89:
        /*01f8*/ 	.byte	0x04, 0x12
        /*01fa*/ 	.short	(.L_91 - .L_90)
	.align		4
.L_90:
        /*01fc*/ 	.word	index@(_Z11k_step_holdPKdPdi)
        /*0200*/ 	.word	0x00000000


	//----- nvinfo : EIATTR_MIN_STACK_SIZE
	.align		4
.L_91:
        /*0204*/ 	.byte	0x04, 0x12
        /*0206*/ 	.short	(.L_93 - .L_92)
	.align		4
.L_92:
        /*0208*/ 	.word	index@(_Z11k_candle123PKdS0_S0_S0_Pdi)
        /*020c*/ 	.word	0x00000000


	//----- nvinfo : EIATTR_MIN_STACK_SIZE
	.align		4
.L_93:
        /*0210*/ 	.byte	0x04, 0x12
        /*0212*/ 	.short	(.L_95 - .L_94)
	.align		4
.L_94:
        /*0214*/ 	.word	index@(_Z10k_sanitizePdi)
        /*0218*/ 	.word	0x00000000


	//----- nvinfo : EIATTR_MIN_STACK_SIZE
	.align		4
.L_95:
        /*021c*/ 	.byte	0x04, 0x12
        /*021e*/ 	.short	(.L_97 - .L_96)
	.align		4
.L_96:
        /*0220*/ 	.word	index@(_Z18k_blackman_detrendPKdPdii)
        /*0224*/ 	.word	0x00000028


	//----- nvinfo : EIATTR_MIN_STACK_SIZE
	.align		4
.L_97:
        /*0228*/ 	.byte	0x04, 0x12
        /*022a*/ 	.short	(.L_99 - .L_98)
	.align		4
.L_98:
        /*022c*/ 	.word	index@(_Z12k_detrend_abPdidd)
        /*0230*/ 	.word	0x00000000


	//----- nvinfo : EIATTR_MIN_STACK_SIZE
	.align		4
.L_99:
        /*0234*/ 	.byte	0x04, 0x12
        /*0236*/ 	.short	(.L_101 - .L_100)
	.align		4
.L_100:
        /*0238*/ 	.word	index@(_Z10k_norm_stdPdid)
        /*023c*/ 	.word	0x00000000


	//----- nvinfo : EIATTR_MIN_STACK_SIZE
	.align		4
.L_101:
        /*0240*/ 	.byte	0x04, 0x12
        /*0242*/ 	.short	(.L_103 - .L_102)
	.align		4
.L_102:
        /*0244*/ 	.word	index@(_Z6k_hannPdi)
        /*0248*/ 	.word	0x00000030


	//----- nvinfo : EIATTR_MIN_STACK_SIZE
	.align		4
.L_103:
        /*024c*/ 	.byte	0x04, 0x12
        /*024e*/ 	.short	(.L_105 - .L_104)
	.align		4
.L_104:
        /*0250*/ 	.word	index@(_Z8k_centerPddi)
        /*0254*/ 	.word	0x00000010


	//----- nvinfo : EIATTR_MIN_STACK_SIZE
	.align		4
.L_105:
        /*0258*/ 	.byte	0x04, 0x12
        /*025a*/ 	.short	(.L_107 - .L_106)
	.align		4
.L_106:
        /*025c*/ 	.word	index@(_Z10k_sum_x_txPKdPdS1_i)
        /*0260*/ 	.word	0x00000000


	//----- nvinfo : EIATTR_MIN_STACK_SIZE
	.align		4
.L_107:
        /*0264*/ 	.byte	0x04, 0x12
        /*0266*/ 	.short	(.L_109 - .L_108)
	.align		4
.L_108:
        /*0268*/ 	.word	index@(_Z11k_sq_reducePKdPdi)
        /*026c*/ 	.word	0x00000000


	//----- nvinfo : EIATTR_MIN_STACK_SIZE
	.align		4
.L_109:
        /*0270*/ 	.byte	0x04, 0x12
        /*0272*/ 	.short	(.L_111 - .L_110)
	.align		4
.L_110:
        /*0274*/ 	.word	index@(_Z13k_mean_reducePKdPdi)
        /*0278*/ 	.word	0x00000000


	//----- nvinfo : EIATTR_MIN_STACK_SIZE
	.align		4
.L_111:
        /*027c*/ 	.byte	0x04, 0x12
        /*027e*/ 	.short	(.L_113 - .L_112)
	.align		4
.L_112:
        /*0280*/ 	.word	index@(_Z9k_reversePKdPdi)
        /*0284*/ 	.word	0x00000018
.L_113:


//--------------------- .nv.compat                --------------------------
	.section	.nv.compat,"",@"SHT_CUDA_COMPAT_INFO"
	.align	4
        /*0000*/ 	.byte	0x02, 0x09, 0x00, 0x00, 0x02, 0x02, 0x01, 0x00, 0x02, 0x05, 0x05, 0x00, 0x03, 0x07, 0x01, 0x01
        /*0010*/ 	.byte	0x02, 0x03, 0x00, 0x00, 0x02, 0x06, 0x01, 0x00, 0x04, 0x0b, 0x08, 0x00, 0x01, 0x00, 0x00, 0x00
        /*0020*/ 	.byte	0x00, 0x00, 0x00, 0x00


//--------------------- .nv.info._Z11k_normalizePdid --------------------------
	.section	.nv.info._Z11k_normalizePdid,"",@"SHT_CUDA_INFO"
	.sectionflags	@""
	.align	4


	//----- nvinfo : EIATTR_CUDA_API_VERSION
	.align		4
        /*0000*/ 	.byte	0x04, 0x37
        /*0002*/ 	.short	(.L_115 - .L_114)
.L_114:
        /*0004*/ 	.word	0x00000082


	//----- nvinfo : EIATTR_KPARAM_INFO
	.align		4
.L_115:
        /*0008*/ 	.byte	0x04, 0x17
        /*000a*/ 	.short	(.L_117 - .L_116)
.L_116:
        /*000c*/ 	.word	0x00000000
        /*0010*/ 	.short	0x0002
        /*0012*/ 	.short	0x0010
        /*0014*/ 	.byte	0x00, 0xf0, 0x21, 0x00


	//----- nvinfo : EIATTR_KPARAM_INFO
	.align		4
.L_117:
        /*0018*/ 	.byte	0x04, 0x17
        /*001a*/ 	.short	(.L_119 - .L_118)
.L_118:
        /*001c*/ 	.word	0x00000000
        /*0020*/ 	.short	0x0001
        /*0022*/ 	.short	0x0008
        /*0024*/ 	.byte	0x00, 0xf0, 0x11, 0x00


	//----- nvinfo : EIATTR_KPARAM_INFO
	.align		4
.L_119:
        /*0028*/ 	.byte	0x04, 0x17
        /*002a*/ 	.short	(.L_121 - .L_120)
.L_120:
        /*002c*/ 	.word	0x00000000
        /*0030*/ 	.short	0x0000
        /*0032*/ 	.short	0x0000
        /*0034*/ 	.byte	0x00, 0xf5, 0x21, 0x00


	//----- nvinfo : EIATTR_SPARSE_MMA_MASK
	.align		4
.L_121:
        /*0038*/ 	.byte	0x03, 0x50
        /*003a*/ 	.short	0x0000


	//----- nvinfo : EIATTR_MAXREG_COUNT
	.align		4
        /*003c*/ 	.byte	0x03, 0x1b
        /*003e*/ 	.short	0x00ff


	//----- nvinfo : EIATTR_MERCURY_ISA_VERSION
	.align		4
        /*0040*/ 	.byte	0x03, 0x5f
        /*0042*/ 	.short	0x0101


	//----- nvinfo : EIATTR_VRC_CTA_INIT_COUNT
	.align		4
        /*0044*/ 	.byte	0x02, 0x4a
	.zero		1
	.zero		1


	//----- nvinfo : EIATTR_EXIT_INSTR_OFFSETS
	.align		4
        /*0048*/ 	.byte	0x04, 0x1c
        /*004a*/ 	.short	(.L_123 - .L_122)


	//   ....[0]....
.L_122:
        /*004c*/ 	.word	0x00000070


	//   ....[1]....
        /*0050*/ 	.word	0x000000f0


	//----- nvinfo : EIATTR_CBANK_PARAM_SIZE
	.align		4
.L_123:
        /*0054*/ 	.byte	0x03, 0x19
        /*0056*/ 	.short	0x0018


	//----- nvinfo : EIATTR_PARAM_CBANK
	.align		4
        /*0058*/ 	.byte	0x04, 0x0a
        /*005a*/ 	.short	(.L_125 - .L_124)
	.align		4
.L_124:
        /*005c*/ 	.word	index@(.nv.constant0._Z11k_normalizePdid)
        /*0060*/ 	.short	0x0380
        /*0062*/ 	.short	0x0018


	//----- nvinfo : EIATTR_SW_WAR
	.align		4
.L_125:
        /*0064*/ 	.byte	0x04, 0x36
        /*0066*/ 	.short	(.L_127 - .L_126)
.L_126:
        /*0068*/ 	.word	0x00000008
.L_127:


//--------------------- .nv.info._Z10k_bandpassP7double2iii --------------------------
	.section	.nv.info._Z10k_bandpassP7double2iii,"",@"SHT_CUDA_INFO"
	.sectionflags	@""
	.align	4


	//----- nvinfo : EIATTR_CUDA_API_VERSION
	.align		4
        /*0000*/ 	.byte	0x04, 0x37
        /*0002*/ 	.short	(.L_129 - .L_128)
.L_128:
        /*0004*/ 	.word	0x00000082


	//----- nvinfo : EIATTR_KPARAM_INFO
	.align		4
.L_129:
        /*0008*/ 	.byte	0x04, 0x17
        /*000a*/ 	.short	(.L_131 - .L_130)
.L_130:
        /*000c*/ 	.word	0x00000000
        /*0010*/ 	.short	0x0003
        /*0012*/ 	.short	0x0010
        /*0014*/ 	.byte	0x00, 0xf0, 0x11, 0x00


	//----- nvinfo : EIATTR_KPARAM_INFO
	.align		4
.L_131:
        /*0018*/ 	.byte	0x04, 0x17
        /*001a*/ 	.short	(.L_133 - .L_132)
.L_132:
        /*001c*/ 	.word	0x00000000
        /*0020*/ 	.short	0x0002
        /*0022*/ 	.short	0x000c
        /*0024*/ 	.byte	0x00, 0xf0, 0x11, 0x00


	//----- nvinfo : EIATTR_KPARAM_INFO
	.align		4
.L_133:
        /*0028*/ 	.byte	0x04, 0x17
        /*002a*/ 	.short	(.L_135 - .L_134)
.L_134:
        /*002c*/ 	.word	0x00000000
        /*0030*/ 	.short	0x0001
        /*0032*/ 	.short	0x0008
        /*0034*/ 	.byte	0x00, 0xf0, 0x11, 0x00


	//----- nvinfo : EIATTR_KPARAM_INFO
	.align		4
.L_135:
        /*0038*/ 	.byte	0x04, 0x17
        /*003a*/ 	.short	(.L_137 - .L_136)
.L_136:
        /*003c*/ 	.word	0x00000000
        /*0040*/ 	.short	0x0000
        /*0042*/ 	.short	0x0000
        /*0044*/ 	.byte	0x00, 0xf5, 0x21, 0x00


	//----- nvinfo : EIATTR_SPARSE_MMA_MASK
	.align		4
.L_137:
        /*0048*/ 	.byte	0x03, 0x50
        /*004a*/ 	.short	0x0000


	//----- nvinfo : EIATTR_MAXREG_COUNT
	.align		4
        /*004c*/ 	.byte	0x03, 0x1b
        /*004e*/ 	.short	0x00ff


	//----- nvinfo : EIATTR_EXTERNS
	.align		4
        /*0050*/ 	.byte	0x04, 0x0f
        /*0052*/ 	.short	(.L_139 - .L_138)


	//   ....[0]....
	.align		4
.L_138:
        /*0054*/ 	.word	index@(vprintf)


	//----- nvinfo : EIATTR_MERCURY_ISA_VERSION
	.align		4
.L_139:
        /*0058*/ 	.byte	0x03, 0x5f
        /*005a*/ 	.short	0x0101


	//----- nvinfo : EIATTR_VRC_CTA_INIT_COUNT
	.align		4
        /*005c*/ 	.byte	0x02, 0x4a
	.zero		1
	.zero		1


	//----- nvinfo : EIATTR_SYSCALL_OFFSETS
	.align		4
        /*0060*/ 	.byte	0x04, 0x46
        /*0062*/ 	.short	(.L_141 - .L_140)


	//   ....[0]....
.L_140:
        /*0064*/ 	.word	0x00000230


	//----- nvinfo : EIATTR_EXIT_INSTR_OFFSETS
	.align		4
.L_141:
        /*0068*/ 	.byte	0x04, 0x1c
        /*006a*/ 	.short	(.L_143 - .L_142)


	//   ....[0]....
.L_142:
        /*006c*/ 	.word	0x00000180


	//   ....[1]....
        /*0070*/ 	.word	0x00000240


	//----- nvinfo : EIATTR_CRS_STACK_SIZE
	.align		4
.L_143:
        /*0074*/ 	.byte	0x04, 0x1e
        /*0076*/ 	.short	(.L_145 - .L_144)
.L_144:
        /*0078*/ 	.word	0x00000000


	//----- nvinfo : EIATTR_CBANK_PARAM_SIZE
	.align		4
.L_145:
        /*007c*/ 	.byte	0x03, 0x19
        /*007e*/ 	.short	0x0014


	//----- nvinfo : EIATTR_PARAM_CBANK
	.align		4
        /*0080*/ 	.byte	0x04, 0x0a
        /*0082*/ 	.short	(.L_147 - .L_146)
	.align		4
.L_146:
        /*0084*/ 	.word	index@(.nv.constant0._Z10k_bandpassP7double2iii)
        /*0088*/ 	.short	0x0380
        /*008a*/ 	.short	0x0014


	//----- nvinfo : EIATTR_SW_WAR
	.align		4
.L_147:
        /*008c*/ 	.byte	0x04, 0x36
        /*008e*/ 	.short	(.L_149 - .L_148)
.L_148:
        /*0090*/ 	.word	0x00000008
.L_149:


//--------------------- .nv.info._Z7k_blendPKdS0_S0_Pdiiddd --------------------------
	.section	.nv.info._Z7k_blendPKdS0_S0_Pdiiddd,"",@"SHT_CUDA_INFO"
	.sectionflags	@""
	.align	4


	//----- nvinfo : EIATTR_CUDA_API_VERSION
	.align		4
        /*0000*/ 	.byte	0x04, 0x37
        /*0002*/ 	.short	(.L_151 - .L_150)
.L_150:
        /*0004*/ 	.word	0x00000082


	//----- nvinfo : EIATTR_KPARAM_INFO
	.align		4
.L_151:
        /*0008*/ 	.byte	0x04, 0x17
        /*000a*/ 	.short	(.L_153 - .L_152)
.L_152:
        /*000c*/ 	.word	0x00000000
        /*0010*/ 	.short	0x0008
        /*0012*/ 	.short	0x0038
        /*0014*/ 	.byte	0x00, 0xf0, 0x21, 0x00


	//----- nvinfo : EIATTR_KPARAM_INFO
	.align		4
.L_153:
        /*0018*/ 	.byte	0x04, 0x17
        /*001a*/ 	.short	(.L_155 - .L_154)
.L_154:
        /*001c*/ 	.word	0x00000000
        /*0020*/ 	.short	0x0007
        /*0022*/ 	.short	0x0030
        /*0024*/ 	.byte	0x00, 0xf0, 0x21, 0x00


	//----- nvinfo : EIATTR_KPARAM_INFO
	.align		4
.L_155:
        /*0028*/ 	.byte	0x04, 0x17
        /*002a*/ 	.short	(.L_157 - .L_156)
.L_156:
        /*002c*/ 	.word	0x00000000
        /*0030*/ 	.short	0x0006
        /*0032*/ 	.short	0x0028
        /*0034*/ 	.byte	0x00, 0xf0, 0x21, 0x00


	//----- nvinfo : EIATTR_KPARAM_INFO
	.align		4
.L_157:
        /*0038*/ 	.byte	0x04, 0x17
        /*003a*/ 	.short	(.L_159 - .L_158)
.L_158:
        /*003c*/ 	.word	0x00000000
        /*0040*/ 	.short	0x0005
        /*0042*/ 	.short	0x0024
        /*0044*/ 	.byte	0x00, 0xf0, 0x11, 0x00


	//----- nvinfo : EIATTR_KPARAM_INFO
	.align		4
.L_159:
        /*0048*/ 	.byte	0x04, 0x17
        /*004a*/ 	.short	(.L_161 - .L_160)
.L_160:
        /*004c*/ 	.word	0x00000000
        /*0050*/ 	.short	0x0004
        /*0052*/ 	.short	0x0020
        /*0054*/ 	.byte	0x00, 0xf0, 0x11, 0x00


	//----- nvinfo : EIATTR_KPARAM_INFO
	.align		4
.L_161:
        /*0058*/ 	.byte	0x04, 0x17
        /*005a*/ 	.short	(.L_163 - .L_162)
.L_162:
        /*005c*/ 	.word	0x00000000
        /*0060*/ 	.short	0x0003
        /*0062*/ 	.short	0x0018
        /*0064*/ 	.byte	0x00, 0xf5, 0x21, 0x00


	//----- nvinfo : EIATTR_KPARAM_INFO
	.align		4
.L_163:
        /*0068*/ 	.byte	0x04, 0x17
        /*006a*/ 	.short	(.L_165 - .L_164)
.L_164:
        /*006c*/ 	.word	0x00000000
        /*0070*/ 	.short	0x0002
        /*0072*/ 	.short	0x0010
        /*0074*/ 	.byte	0x00, 0xf5, 0x21, 0x00


	//----- nvinfo : EIATTR_KPARAM_INFO
	.align		4
.L_165:
        /*0078*/ 	.byte	0x04, 0x17
        /*007a*/ 	.short	(.L_167 - .L_166)
.L_166:
        /*007c*/ 	.word	0x00000000
        /*0080*/ 	.short	0x0001
        /*0082*/ 	.short	0x0008
        /*0084*/ 	.byte	0x00, 0xf5, 0x21, 0x00


	//----- nvinfo : EIATTR_KPARAM_INFO
	.align		4
.L_167:
        /*0088*/ 	.byte	0x04, 0x17
        /*008a*/ 	.short	(.L_169 - .L_168)
.L_168:
        /*008c*/ 	.word	0x00000000
        /*0090*/ 	.short	0x0000
        /*0092*/ 	.short	0x0000
        /*0094*/ 	.byte	0x00, 0xf5, 0x21, 0x00


	//----- nvinfo : EIATTR_SPARSE_MMA_MASK
	.align		4
.L_169:
        /*0098*/ 	.byte	0x03, 0x50
        /*009a*/ 	.short	0x0000


	//----- nvinfo : EIATTR_MAXREG_COUNT
	.align		4
        /*009c*/ 	.byte	0x03, 0x1b
        /*009e*/ 	.short	0x00ff


	//----- nvinfo : EIATTR_MERCURY_ISA_VERSION
	.align		4
        /*00a0*/ 	.byte	0x03, 0x5f
        /*00a2*/ 	.short	0x0101


	//----- nvinfo : EIATTR_VRC_CTA_INIT_COUNT
	.align		4
        /*00a4*/ 	.byte	0x02, 0x4a
	.zero		1
	.zero		1


	//----- nvinfo : EIATTR_EXIT_INSTR_OFFSETS
	.align		4
        /*00a8*/ 	.byte	0x04, 0x1c
        /*00aa*/ 	.short	(.L_171 - .L_170)


	//   ....[0]....
.L_170:
        /*00ac*/ 	.word	0x00000070


	//   ....[1]....
        /*00b0*/ 	.word	0x000001f0


	//----- nvinfo : EIATTR_CBANK_PARAM_SIZE
	.align		4
.L_171:
        /*00b4*/ 	.byte	0x03, 0x19
        /*00b6*/ 	.short	0x0040


	//----- nvinfo : EIATTR_PARAM_CBANK
	.align		4
        /*00b8*/ 	.byte	0x04, 0x0a
        /*00ba*/ 	.short	(.L_173 - .L_172)
	.align		4
.L_172:
        /*00bc*/ 	.word	index@(.nv.constant0._Z7k_blendPKdS0_S0_Pdiiddd)
        /*00c0*/ 	.short	0x0380
        /*00c2*/ 	.short	0x0040


	//----- nvinfo : EIATTR_SW_WAR
	.align		4
.L_173:
        /*00c4*/ 	.byte	0x04, 0x36
        /*00c6*/ 	.short	(.L_175 - .L_174)
.L_174:
        /*00c8*/ 	.word	0x00000008
.L_175:


//--------------------- .nv.info._Z12k_vol_zscorePKdPdiid --------------------------
	.section	.nv.info._Z12k_vol_zscorePKdPdiid,"",@"SHT_CUDA_INFO"
	.sectionflags	@""
	.align	4


	//----- nvinfo : EIATTR_CUDA_API_VERSION
	.align		4
        /*0000*/ 	.byte	0x04, 0x37
        /*0002*/ 	.short	(.L_177 - .L_176)
.L_176:
        /*0004*/ 	.word	0x00000082


	//----- nvinfo : EIATTR_KPARAM_INFO
	.align		4
.L_177:
        /*0008*/ 	.byte	0x04, 0x17
        /*000a*/ 	.short	(.L_179 - .L_178)
.L_178:
        /*000c*/ 	.word	0x00000000
        /*0010*/ 	.short	0x0004
        /*0012*/ 	.short	0x0018
        /*0014*/ 	.byte	0x00, 0xf0, 0x21, 0x00


	//----- nvinfo : EIATTR_KPARAM_INFO
	.align		4
.L_179:
        /*0018*/ 	.byte	0x04, 0x17
        /*001a*/ 	.short	(.L_181 - .L_180)
.L_180:
        /*001c*/ 	.word	0x00000000
        /*0020*/ 	.short	0x0003
        /*0022*/ 	.short	0x0014
        /*0024*/ 	.byte	0x00, 0xf0, 0x11, 0x00


	//----- nvinfo : EIATTR_KPARAM_INFO
	.align		4
.L_181:
        /*0028*/ 	.byte	0x04, 0x17
        /*002a*/ 	.short	(.L_183 - .L_182)
.L_182:
        /*002c*/ 	.word	0x00000000
        /*0030*/ 	.short	0x0002
        /*0032*/ 	.short	0x0010
        /*0034*/ 	.byte	0x00, 0xf0, 0x11, 0x00


	//----- nvinfo : EIATTR_KPARAM_INFO
	.align		4
.L_183:
        /*0038*/ 	.byte	0x04, 0x17
        /*003a*/ 	.short	(.L_185 - .L_184)
.L_184:
        /*003c*/ 	.word	0x00000000
        /*0040*/ 	.short	0x0001
        /*0042*/ 	.short	0x0008
        /*0044*/ 	.byte	0x00, 0xf5, 0x21, 0x00


	//----- nvinfo : EIATTR_KPARAM_INFO
	.align		4
.L_185:
        /*0048*/ 	.byte	0x04, 0x17
        /*004a*/ 	.short	(.L_187 - .L_186)
.L_186:
        /*004c*/ 	.word	0x00000000
        /*0050*/ 	.short	0x0000
        /*0052*/ 	.short	0x0000
        /*0054*/ 	.byte	0x00, 0xf5, 0x21, 0x00


	//----- nvinfo : EIATTR_SPARSE_MMA_MASK
	.align		4
.L_187:
        /*0058*/ 	.byte	0x03, 0x50
        /*005a*/ 	.short	0x0000


	//----- nvinfo : EIATTR_MAXREG_COUNT
	.align		4
        /*005c*/ 	.byte	0x03, 0x1b
        /*005e*/ 	.short	0x00ff


	//----- nvinfo : EIATTR_MERCURY_ISA_VERSION
	.align		4
        /*0060*/ 	.byte	0x03, 0x5f
        /*0062*/ 	.short	0x0101


	//----- nvinfo : EIATTR_VRC_CTA_INIT_COUNT
	.align		4
        /*0064*/ 	.byte	0x02, 0x4a
	.zero		1
	.zero		1


	//----- nvinfo : EIATTR_EXIT_INSTR_OFFSETS
	.align		4
        /*0068*/ 	.byte	0x04, 0x1c
        /*006a*/ 	.short	(.L_189 - .L_188)


	//   ....[0]....
.L_188:
        /*006c*/ 	.word	0x00000070


	//   ....[1]....
        /*0070*/ 	.word	0x00001dd0


	//----- nvinfo : EIATTR_CRS_STACK_SIZE
	.align		4
.L_189:
        /*0074*/ 	.byte	0x04, 0x1e
        /*0076*/ 	.short	(.L_191 - .L_190)
.L_190:
        /*0078*/ 	.word	0x00000000


	//----- nvinfo : EIATTR_CBANK_PARAM_SIZE
	.align		4
.L_191:
        /*007c*/ 	.byte	0x03, 0x19
        /*007e*/ 	.short	0x0020


	//----- nvinfo : EIATTR_PARAM_CBANK
	.align		4
        /*0080*/ 	.byte	0x04, 0x0a
        /*0082*/ 	.short	(.L_193 - .L_192)
	.align		4
.L_192:
        /*0084*/ 	.word	index@(.nv.constant0._Z12k_vol_zscorePKdPdiid)
        /*0088*/ 	.short	0x0380
        /*008a*/ 	.short	0x0020


	//----- nvinfo : EIATTR_SW_WAR
	.align		4
.L_193:
        /*008c*/ 	.byte	0x04, 0x36
        /*008e*/ 	.short	(.L_195 - .L_194)
.L_194:
        /*0090*/ 	.word	0x00000008
.L_195:


//--------------------- .nv.info._Z11k_step_holdPKdPdi --------------------------
	.section	.nv.info._Z11k_step_holdPKdPdi,"",@"SHT_CUDA_INFO"
	.sectionflags	@""
	.align	4


	//----- nvinfo : EIATTR_CUDA_API_VERSION
	.align		4
        /*0000*/ 	.byte	0x04, 0x37
        /*0002*/ 	.short	(.L_197 - .L_196)
.L_196:
        /*0004*/ 	.word	0x00000082


	//----- nvinfo : EIATTR_KPARAM_INFO
	.align		4
.L_197:
        /*0008*/ 	.byte	0x04, 0x17
        /*000a*/ 	.short	(.L_199 - .L_198)
.L_198:
        /*000c*/ 	.word	0x00000000
        /*0010*/ 	.short	0x0002
        /*0012*/ 	.short	0x0010
        /*0014*/ 	.byte	0x00, 0xf0, 0x11, 0x00


	//----- nvinfo : EIATTR_KPARAM_INFO
	.align		4
.L_199:
        /*0018*/ 	.byte	0x04, 0x17
        /*001a*/ 	.short	(.L_201 - .L_200)
.L_200:
        /*001c*/ 	.word	0x00000000
        /*0020*/ 	.short	0x0001
        /*0022*/ 	.short	0x0008
        /*0024*/ 	.byte	0x00, 0xf5, 0x21, 0x00


	//----- nvinfo : EIATTR_KPARAM_INFO
	.align		4
.L_201:
        /*0028*/ 	.byte	0x04, 0x17
        /*002a*/ 	.short	(.L_203 - .L_202)
.L_202:
        /*002c*/ 	.word	0x00000000
        /*0030*/ 	.short	0x0000
        /*0032*/ 	.short	0x0000
        /*0034*/ 	.byte	0x00, 0xf5, 0x21, 0x00


	//----- nvinfo : EIATTR_SPARSE_MMA_MASK
	.align		4
.L_203:
        /*0038*/ 	.byte	0x03, 0x50
        /*003a*/ 	.short	0x0000


	//----- nvinfo : EIATTR_MAXREG_COUNT
	.align		4
        /*003c*/ 	.byte	0x03, 0x1b
        /*003e*/ 	.short	0x00ff


	//----- nvinfo : EIATTR_MERCURY_ISA_VERSION
	.align		4
        /*0040*/ 	.byte	0x03, 0x5f
        /*0042*/ 	.short	0x0101


	//----- nvinfo : EIATTR_VRC_CTA_INIT_COUNT
	.align		4
        /*0044*/ 	.byte	0x02, 0x4a
	.zero		1
	.zero		1


	//----- nvinfo : EIATTR_EXIT_INSTR_OFFSETS
	.align		4
        /*0048*/ 	.byte	0x04, 0x1c
        /*004a*/ 	.short	(.L_205 - .L_204)


	//   ....[0]....
.L_204:
        /*004c*/ 	.word	0x00000030


	//   ....[1]....
        /*0050*/ 	.word	0x00000720


	//   ....[2]....
        /*0054*/ 	.word	0x00000a60


	//   ....[3]....
        /*0058*/ 	.word	0x00000c80


	//   ....[4]....
        /*005c*/ 	.word	0x00000e00


	//----- nvinfo : EIATTR_CBANK_PARAM_SIZE
	.align		4
.L_205:
        /*0060*/ 	.byte	0x03, 0x19
        /*0062*/ 	.short	0x0014


	//----- nvinfo : EIATTR_PARAM_CBANK
	.align		4
        /*0064*/ 	.byte	0x04, 0x0a
        /*0066*/ 	.short	(.L_207 - .L_206)
	.align		4
.L_206:
        /*0068*/ 	.word	index@(.nv.constant0._Z11k_step_holdPKdPdi)
        /*006c*/ 	.short	0x0380
        /*006e*/ 	.short	0x0014


	//----- nvinfo : EIATTR_SW_WAR
	.align		4
.L_207:
        /*0070*/ 	.byte	0x04, 0x36
        /*0072*/ 	.short	(.L_209 - .L_208)
.L_208:
        /*0074*/ 	.word	0x00000008
.L_209:


//--------------------- .nv.info._Z11k_candle123PKdS0_S0_S0_Pdi --------------------------
	.section	.nv.info._Z11k_candle123PKdS0_S0_S0_Pdi,"",@"SHT_CUDA_INFO"
	.sectionflags	@""
	.align	4


	//----- nvinfo : EIATTR_CUDA_API_VERSION
	.align		4
        /*0000*/ 	.byte	0x04, 0x37
        /*0002*/ 	.short	(.L_211 - .L_210)
.L_210:
        /*0004*/ 	.word	0x00000082


	//----- nvinfo : EIATTR_KPARAM_INFO
	.align		4
.L_211:
        /*0008*/ 	.byte	0x04, 0x17
        /*000a*/ 	.short	(.L_213 - .L_212)
.L_212:
        /*000c*/ 	.word	0x00000000
        /*0010*/ 	.short	0x0005
        /*0012*/ 	.short	0x0028
        /*0014*/ 	.byte	0x00, 0xf0, 0x11, 0x00


	//----- nvinfo : EIATTR_KPARAM_INFO
	.align		4
.L_213:
        /*0018*/ 	.byte	0x04, 0x17
        /*001a*/ 	.short	(.L_215 - .L_214)
.L_214:
        /*001c*/ 	.word	0x00000000
        /*0020*/ 	.short	0x0004
        /*0022*/ 	.short	0x0020
        /*0024*/ 	.byte	0x00, 0xf5, 0x21, 0x00


	//----- nvinfo : EIATTR_KPARAM_INFO
	.align		4
.L_215:
        /*0028*/ 	.byte	0x04, 0x17
        /*002a*/ 	.short	(.L_217 - .L_216)
.L_216:
        /*002c*/ 	.word	0x00000000
        /*0030*/ 	.short	0x0003
        /*0032*/ 	.short	0x0018
        /*0034*/ 	.byte	0x00, 0xf5, 0x21, 0x00


	//----- nvinfo : EIATTR_KPARAM_INFO
	.align		4
.L_217:
        /*0038*/ 	.byte	0x04, 0x17
        /*003a*/ 	.short	(.L_219 - .L_218)
.L_218:
        /*003c*/ 	.word	0x00000000
        /*0040*/ 	.short	0x0002
        /*0042*/ 	.short	0x0010
        /*0044*/ 	.byte	0x00, 0xf5, 0x21, 0x00


	//----- nvinfo : EIATTR_KPARAM_INFO
	.align		4
.L_219:
        /*0048*/ 	.byte	0x04, 0x17
        /*004a*/ 	.short	(.L_221 - .L_220)
.L_220:
        /*004c*/ 	.word	0x00000000
        /*0050*/ 	.short	0x0001
        /*0052*/ 	.short	0x0008
        /*0054*/ 	.byte	0x00, 0xf5, 0x21, 0x00


	//----- nvinfo : EIATTR_KPARAM_INFO
	.align		4
.L_221:
        /*0058*/ 	.byte	0x04, 0x17
        /*005a*/ 	.short	(.L_223 - .L_222)
.L_222:
        /*005c*/ 	.word	0x00000000
        /*0060*/ 	.short	0x0000
        /*0062*/ 	.short	0x0000
        /*0064*/ 	.byte	0x00, 0xf5, 0x21, 0x00


	//----- nvinfo : EIATTR_SPARSE_MMA_MASK
	.align		4
.L_223:
        /*0068*/ 	.byte	0x03, 0x50
        /*006a*/ 	.short	0x0000


	//----- nvinfo : EIATTR_MAXREG_COUNT
	.align		4
        /*006c*/ 	.byte	0x03, 0x1b
        /*006e*/ 	.short	0x00ff


	//----- nvinfo : EIATTR_MERCURY_ISA_VERSION
	.align		4
        /*0070*/ 	.byte	0x03, 0x5f
        /*0072*/ 	.short	0x0101


	//----- nvinfo : EIATTR_VRC_CTA_INIT_COUNT
	.align		4
        /*0074*/ 	.byte	0x02, 0x4a
	.zero		1
	.zero		1


	//----- nvinfo : EIATTR_EXIT_INSTR_OFFSETS
	.align		4
        /*0078*/ 	.byte	0x04, 0x1c
        /*007a*/ 	.short	(.L_225 - .L_224)


	//   ....[0]....
.L_224:
        /*007c*/ 	.word	0x00000090


	//   ....[1]....
        /*0080*/ 	.word	0x000005a0


	//   ....[2]....
        /*0084*/ 	.word	0x00000600


	//   ....[3]....
        /*0088*/ 	.word	0x00000640


	//----- nvinfo : EIATTR_CRS_STACK_SIZE
	.align		4
.L_225:
        /*008c*/ 	.byte	0x04, 0x1e
        /*008e*/ 	.short	(.L_227 - .L_226)
.L_226:
        /*0090*/ 	.word	0x00000000


	//----- nvinfo : EIATTR_CBANK_PARAM_SIZE
	.align		4
.L_227:
        /*0094*/ 	.byte	0x03, 0x19
        /*0096*/ 	.short	0x002c


	//----- nvinfo : EIATTR_PARAM_CBANK
	.align		4
        /*0098*/ 	.byte	0x04, 0x0a
        /*009a*/ 	.short	(.L_229 - .L_228)
	.align		4
.L_228:
        /*009c*/ 	.word	index@(.nv.constant0._Z11k_candle123PKdS0_S0_S0_Pdi)
        /*00a0*/ 	.short	0x0380
        /*00a2*/ 	.short	0x002c


	//----- nvinfo : EIATTR_SW_WAR
	.align		4
.L_229:
        /*00a4*/ 	.byte	0x04, 0x36
        /*00a6*/ 	.short	(.L_231 - .L_230)
.L_230:
        /*00a8*/ 	.word	0x00000008
.L_231:


//--------------------- .nv.info._Z10k_sanitizePdi --------------------------
	.section	.nv.info._Z10k_sanitizePdi,"",@"SHT_CUDA_INFO"
	.sectionflags	@""
	.align	4


	//----- nvinfo : EIATTR_CUDA_API_VERSION
	.align		4
        /*0000*/ 	.byte	0x04, 0x37
        /*0002*/ 	.short	(.L_233 - .L_232)
.L_232:
        /*0004*/ 	.word	0x00000082


	//----- nvinfo : EIATTR_KPARAM_INFO
	.align		4
.L_233:
        /*0008*/ 	.byte	0x04, 0x17
        /*000a*/ 	.short	(.L_235 - .L_234)
.L_234:
        /*000c*/ 	.word	0x00000000
        /*0010*/ 	.short	0x0001
        /*0012*/ 	.short	0x0008
        /*0014*/ 	.byte	0x00, 0xf0, 0x11, 0x00


	//----- nvinfo : EIATTR_KPARAM_INFO
	.align		4
.L_235:
        /*0018*/ 	.byte	0x04, 0x17
        /*001a*/ 	.short	(.L_237 - .L_236)
.L_236:
        /*001c*/ 	.word	0x00000000
        /*0020*/ 	.short	0x0000
        /*0022*/ 	.short	0x0000
        /*0024*/ 	.byte	0x00, 0xf5, 0x21, 0x00


	//----- nvinfo : EIATTR_SPARSE_MMA_MASK
	.align		4
.L_237:
        /*0028*/ 	.byte	0x03, 0x50
        /*002a*/ 	.short	0x0000


	//----- nvinfo : EIATTR_MAXREG_COUNT
	.align		4
        /*002c*/ 	.byte	0x03, 0x1b
        /*002e*/ 	.short	0x00ff


	//----- nvinfo : EIATTR_MERCURY_ISA_VERSION
	.align		4
        /*0030*/ 	.byte	0x03, 0x5f
        /*0032*/ 	.short	0x0101


	//----- nvinfo : EIATTR_VRC_CTA_INIT_COUNT
	.align		4
        /*0034*/ 	.byte	0x02, 0x4a
	.zero		1
	.zero		1


	//----- nvinfo : EIATTR_EXIT_INSTR_OFFSETS
	.align		4
        /*0038*/ 	.byte	0x04, 0x1c
        /*003a*/ 	.short	(.L_239 - .L_238)


	//   ....[0]....
.L_238:
        /*003c*/ 	.word	0x00000070


	//   ....[1]....
        /*0040*/ 	.word	0x00000100


	//----- nvinfo : EIATTR_CBANK_PARAM_SIZE
	.align		4
.L_239:
        /*0044*/ 	.byte	0x03, 0x19
        /*0046*/ 	.short	0x000c


	//----- nvinfo : EIATTR_PARAM_CBANK
	.align		4
        /*0048*/ 	.byte	0x04, 0x0a
        /*004a*/ 	.short	(.L_241 - .L_240)
	.align		4
.L_240:
        /*004c*/ 	.word	index@(.nv.constant0._Z10k_sanitizePdi)
        /*0050*/ 	.short	0x0380
        /*0052*/ 	.short	0x000c


	//----- nvinfo : EIATTR_SW_WAR
	.align		4
.L_241:
        /*0054*/ 	.byte	0x04, 0x36
        /*0056*/ 	.short	(.L_243 - .L_242)
.L_242:
        /*0058*/ 	.word	0x00000008
.L_243:


//--------------------- .nv.info._Z18k_blackman_detrendPKdPdii --------------------------
	.section	.nv.info._Z18k_blackman_detrendPKdPdii,"",@"SHT_CUDA_INFO"
	.sectionflags	@""
	.align	4


	//----- nvinfo : EIATTR_CUDA_API_VERSION
	.align		4
        /*0000*/ 	.byte	0x04, 0x37
        /*0002*/ 	.short	(.L_245 - .L_244)
.L_244:
        /*0004*/ 	.word	0x00000082


	//----- nvinfo : EIATTR_KPARAM_INFO
	.align		4
.L_245:
        /*0008*/ 	.byte	0x04, 0x17
        /*000a*/ 	.short	(.L_247 - .L_246)
.L_246:
        /*000c*/ 	.word	0x00000000
        /*0010*/ 	.short	0x0003
        /*0012*/ 	.short	0x0014
        /*0014*/ 	.byte	0x00, 0xf0, 0x11, 0x00


	//----- nvinfo : EIATTR_KPARAM_INFO
	.align		4
.L_247:
        /*0018*/ 	.byte	0x04, 0x17
        /*001a*/ 	.short	(.L_249 - .L_248)
.L_248:
        /*001c*/ 	.word	0x00000000
        /*0020*/ 	.short	0x0002
        /*0022*/ 	.short	0x0010
        /*0024*/ 	.byte	0x00, 0xf0, 0x11, 0x00


	//----- nvinfo : EIATTR_KPARAM_INFO
	.align		4
.L_249:
        /*0028*/ 	.byte	0x04, 0x17
        /*002a*/ 	.short	(.L_251 - .L_250)
.L_250:
        /*002c*/ 	.word	0x00000000
        /*0030*/ 	.short	0x0001
        /*0032*/ 	.short	0x0008
        /*0034*/ 	.byte	0x00, 0xf5, 0x21, 0x00


	//----- nvinfo : EIATTR_KPARAM_INFO
	.align		4
.L_251:
        /*0038*/ 	.byte	0x04, 0x17
        /*003a*/ 	.short	(.L_253 - .L_252)
.L_252:
        /*003c*/ 	.word	0x00000000
        /*0040*/ 	.short	0x0000
        /*0042*/ 	.short	0x0000
        /*0044*/ 	.byte	0x00, 0xf5, 0x21, 0x00


	//----- nvinfo : EIATTR_SPARSE_MMA_MASK
	.align		4
.L_253:
        /*0048*/ 	.byte	0x03, 0x50
        /*004a*/ 	.short	0x0000


	//----- nvinfo : EIATTR_MAXREG_COUNT
	.align		4
        /*004c*/ 	.byte	0x03, 0x1b
        /*004e*/ 	.short	0x00ff


	//----- nvinfo : EIATTR_MERCURY_ISA_VERSION
	.align		4
        /*0050*/ 	.byte	0x03, 0x5f
        /*0052*/ 	.short	0x0101


	//----- nvinfo : EIATTR_VRC_CTA_INIT_COUNT
	.align		4
        /*0054*/ 	.byte	0x02, 0x4a
	.zero		1
	.zero		1


	//----- nvinfo : EIATTR_EXIT_INSTR_OFFSETS
	.align		4
        /*0058*/ 	.byte	0x04, 0x1c
        /*005a*/ 	.short	(.L_255 - .L_254)


	//   ....[0]....
.L_254:
        /*005c*/ 	.word	0x00000090


	//   ....[1]....
        /*0060*/ 	.word	0x00000fc0


	//----- nvinfo : EIATTR_CRS_STACK_SIZE
	.align		4
.L_255:
        /*0064*/ 	.byte	0x04, 0x1e
        /*0066*/ 	.short	(.L_257 - .L_256)
.L_256:
        /*0068*/ 	.word	0x00000000


	//----- nvinfo : EIATTR_CBANK_PARAM_SIZE
	.align		4
.L_257:
        /*006c*/ 	.byte	0x03, 0x19
        /*006e*/ 	.short	0x0018


	//----- nvinfo : EIATTR_PARAM_CBANK
	.align		4
        /*0070*/ 	.byte	0x04, 0x0a
        /*0072*/ 	.short	(.L_259 - .L_258)
	.align		4
.L_258:
        /*0074*/ 	.word	index@(.nv.constant0._Z18k_blackman_detrendPKdPdii)
        /*0078*/ 	.short	0x0380
        /*007a*/ 	.short	0x0018


	//----- nvinfo : EIATTR_SW_WAR
	.align		4
.L_259:
        /*007c*/ 	.byte	0x04, 0x36
        /*007e*/ 	.short	(.L_261 - .L_260)
.L_260:
        /*0080*/ 	.word	0x00000008
.L_261:


//--------------------- .nv.info._Z12k_detrend_abPdidd --------------------------
	.section	.nv.info._Z12k_detrend_abPdidd,"",@"SHT_CUDA_INFO"
	.sectionflags	@""
	.align	4


	//----- nvinfo : EIATTR_CUDA_API_VERSION
	.align		4
        /*0000*/ 	.byte	0x04, 0x37
        /*0002*/ 	.short	(.L_263 - .L_262)
.L_262:
        /*0004*/ 	.word	0x00000082


	//----- nvinfo : EIATTR_KPARAM_INFO
	.align		4
.L_263:
        /*0008*/ 	.byte	0x04, 0x17
        /*000a*/ 	.short	(.L_265 - .L_264)
.L_264:
        /*000c*/ 	.word	0x00000000
        /*0010*/ 	.short	0x0003
        /*0012*/ 	.short	0x0018
        /*0014*/ 	.byte	0x00, 0xf0, 0x21, 0x00


	//----- nvinfo : EIATTR_KPARAM_INFO
	.align		4
.L_265:
        /*0018*/ 	.byte	0x04, 0x17
        /*001a*/ 	.short	(.L_267 - .L_266)
.L_266:
        /*001c*/ 	.word	0x00000000
        /*0020*/ 	.short	0x0002
        /*0022*/ 	.short	0x0010
        /*0024*/ 	.byte	0x00, 0xf0, 0x21, 0x00


	//----- nvinfo : EIATTR_KPARAM_INFO
	.align		4
.L_267:
        /*0028*/ 	.byte	0x04, 0x17
        /*002a*/ 	.short	(.L_269 - .L_268)
.L_268:
        /*002c*/ 	.word	0x00000000
        /*0030*/ 	.short	0x0001
        /*0032*/ 	.short	0x0008
        /*0034*/ 	.byte	0x00, 0xf0, 0x11, 0x00


	//----- nvinfo : EIATTR_KPARAM_INFO
	.align		4
.L_269:
        /*0038*/ 	.byte	0x04, 0x17
        /*003a*/ 	.short	(.L_271 - .L_270)
.L_270:
        /*003c*/ 	.word	0x00000000
        /*0040*/ 	.short	0x0000
        /*0042*/ 	.short	0x0000
        /*0044*/ 	.byte	0x00, 0xf5, 0x21, 0x00


	//----- nvinfo : EIATTR_SPARSE_MMA_MASK
	.align		4
.L_271:
        /*0048*/ 	.byte	0x03, 0x50
        /*004a*/ 	.short	0x0000


	//----- nvinfo : EIATTR_MAXREG_COUNT
	.align		4
        /*004c*/ 	.byte	0x03, 0x1b
        /*004e*/ 	.short	0x00ff


	//----- nvinfo : EIATTR_MERCURY_ISA_VERSION
	.align		4
        /*0050*/ 	.byte	0x03, 0x5f
        /*0052*/ 	.short	0x0101


	//----- nvinfo : EIATTR_VRC_CTA_INIT_COUNT
	.align		4
        /*0054*/ 	.byte	0x02, 0x4a
	.zero		1
	.zero		1


	//----- nvinfo : EIATTR_EXIT_INSTR_OFFSETS
	.align		4
        /*0058*/ 	.byte	0x04, 0x1c
        /*005a*/ 	.short	(.L_273 - .L_272)


	//   ....[0]....
.L_272:
        /*005c*/ 	.word	0x00000070


	//   ....[1]....
        /*0060*/ 	.word	0x00000120


	//----- nvinfo : EIATTR_CBANK_PARAM_SIZE
	.align		4
.L_273:
        /*0064*/ 	.byte	0x03, 0x19
        /*0066*/ 	.short	0x0020


	//----- nvinfo : EIATTR_PARAM_CBANK
	.align		4
        /*0068*/ 	.byte	0x04, 0x0a
        /*006a*/ 	.short	(.L_275 - .L_274)
	.align		4
.L_274:
        /*006c*/ 	.word	index@(.nv.constant0._Z12k_detrend_abPdidd)
        /*0070*/ 	.short	0x0380
        /*0072*/ 	.short	0x0020


	//----- nvinfo : EIATTR_SW_WAR
	.align		4
.L_275:
        /*0074*/ 	.byte	0x04, 0x36
        /*0076*/ 	.short	(.L_277 - .L_276)
.L_276:
        /*0078*/ 	.word	0x00000008
.L_277:


//--------------------- .nv.info._Z10k_norm_stdPdid --------------------------
	.section	.nv.info._Z10k_norm_stdPdid,"",@"SHT_CUDA_INFO"
	.sectionflags	@""
	.align	4


	//----- nvinfo : EIATTR_CUDA_API_VERSION
	.align		4
        /*0000*/ 	.byte	0x04, 0x37
        /*0002*/ 	.short	(.L_279 - .L_278)
.L_278:
        /*0004*/ 	.word	0x00000082


	//----- nvinfo : EIATTR_KPARAM_INFO
	.align		4
.L_279:
        /*0008*/ 	.byte	0x04, 0x17
        /*000a*/ 	.short	(.L_281 - .L_280)
.L_280:
        /*000c*/ 	.word	0x00000000
        /*0010*/ 	.short	0x0002
        /*0012*/ 	.short	0x0010
        /*0014*/ 	.byte	0x00, 0xf0, 0x21, 0x00


	//----- nvinfo : EIATTR_KPARAM_INFO
	.align		4
.L_281:
        /*0018*/ 	.byte	0x04, 0x17
        /*001a*/ 	.short	(.L_283 - .L_282)
.L_282:
        /*001c*/ 	.word	0x00000000
        /*0020*/ 	.short	0x0001
        /*0022*/ 	.short	0x0008
        /*0024*/ 	.byte	0x00, 0xf0, 0x11, 0x00


	//----- nvinfo : EIATTR_KPARAM_INFO
	.align		4
.L_283:
        /*0028*/ 	.byte	0x04, 0x17
        /*002a*/ 	.short	(.L_285 - .L_284)
.L_284:
        /*002c*/ 	.word	0x00000000
        /*0030*/ 	.short	0x0000
        /*0032*/ 	.short	0x0000
        /*0034*/ 	.byte	0x00, 0xf5, 0x21, 0x00


	//----- nvinfo : EIATTR_SPARSE_MMA_MASK
	.align		4
.L_285:
        /*0038*/ 	.byte	0x03, 0x50
        /*003a*/ 	.short	0x0000


	//----- nvinfo : EIATTR_MAXREG_COUNT
	.align		4
        /*003c*/ 	.byte	0x03, 0x1b
        /*003e*/ 	.short	0x00ff


	//----- nvinfo : EIATTR_MERCURY_ISA_VERSION
	.align		4
        /*0040*/ 	.byte	0x03, 0x5f
        /*0042*/ 	.short	0x0101


	//----- nvinfo : EIATTR_VRC_CTA_INIT_COUNT
	.align		4
        /*0044*/ 	.byte	0x02, 0x4a
	.zero		1
	.zero		1


	//----- nvinfo : EIATTR_EXIT_INSTR_OFFSETS
	.align		4
        /*0048*/ 	.byte	0x04, 0x1c
        /*004a*/ 	.short	(.L_287 - .L_286)


	//   ....[0]....
.L_286:
        /*004c*/ 	.word	0x00000070


	//   ....[1]....
        /*0050*/ 	.word	0x000000f0


	//----- nvinfo : EIATTR_CBANK_PARAM_SIZE
	.align		4
.L_287:
        /*0054*/ 	.byte	0x03, 0x19
        /*0056*/ 	.short	0x0018


	//----- nvinfo : EIATTR_PARAM_CBANK
	.align		4
        /*0058*/ 	.byte	0x04, 0x0a
        /*005a*/ 	.short	(.L_289 - .L_288)
	.align		4
.L_288:
        /*005c*/ 	.word	index@(.nv.constant0._Z10k_norm_stdPdid)
        /*0060*/ 	.short	0x0380
        /*0062*/ 	.short	0x0018


	//----- nvinfo : EIATTR_SW_WAR
	.align		4
.L_289:
        /*0064*/ 	.byte	0x04, 0x36
        /*0066*/ 	.short	(.L_291 - .L_290)
.L_290:
        /*0068*/ 	.word	0x00000008
.L_291:


//--------------------- .nv.info._Z6k_hannPdi     --------------------------
	.section	.nv.info._Z6k_hannPdi,"",@"SHT_CUDA_INFO"
	.sectionflags	@""
	.align	4


	//----- nvinfo : EIATTR_CUDA_API_VERSION
	.align		4
        /*0000*/ 	.byte	0x04, 0x37
        /*0002*/ 	.short	(.L_293 - .L_292)
.L_292:
        /*0004*/ 	.word	0x00000082


	//----- nvinfo : EIATTR_KPARAM_INFO
	.align		4
.L_293:
        /*0008*/ 	.byte	0x04, 0x17
        /*000a*/ 	.short	(.L_295 - .L_294)
.L_294:
        /*000c*/ 	.word	0x00000000
        /*0010*/ 	.short	0x0001
        /*0012*/ 	.short	0x0008
        /*0014*/ 	.byte	0x00, 0xf0, 0x11, 0x00


	//----- nvinfo : EIATTR_KPARAM_INFO
	.align		4
.L_295:
        /*0018*/ 	.byte	0x04, 0x17
        /*001a*/ 	.short	(.L_297 - .L_296)
.L_296:
        /*001c*/ 	.word	0x00000000
        /*0020*/ 	.short	0x0000
        /*0022*/ 	.short	0x0000
        /*0024*/ 	.byte	0x00, 0xf5, 0x21, 0x00


	//----- nvinfo : EIATTR_SPARSE_MMA_MASK
	.align		4
.L_297:
        /*0028*/ 	.byte	0x03, 0x50
        /*002a*/ 	.short	0x0000


	//----- nvinfo : EIATTR_MAXREG_COUNT
	.align		4
        /*002c*/ 	.byte	0x03, 0x1b
        /*002e*/ 	.short	0x00ff


	//----- nvinfo : EIATTR_EXTERNS
	.align		4
        /*0030*/ 	.byte	0x04, 0x0f
        /*0032*/ 	.short	(.L_299 - .L_298)


	//   ....[0]....
	.align		4
.L_298:
        /*0034*/ 	.word	index@(vprintf)


	//----- nvinfo : EIATTR_MERCURY_ISA_VERSION
	.align		4
.L_299:
        /*0038*/ 	.byte	0x03, 0x5f
        /*003a*/ 	.short	0x0101


	//----- nvinfo : EIATTR_VRC_CTA_INIT_COUNT
	.align		4
        /*003c*/ 	.byte	0x02, 0x4a
	.zero		1
	.zero		1


	//----- nvinfo : EIATTR_SYSCALL_OFFSETS
	.align		4
        /*0040*/ 	.byte	0x04, 0x46
        /*0042*/ 	.short	(.L_301 - .L_300)


	//   ....[0]....
.L_300:
        /*0044*/ 	.word	0x00000790


	//----- nvinfo : EIATTR_EXIT_INSTR_OFFSETS
	.align		4
.L_301:
        /*0048*/ 	.byte	0x04, 0x1c
        /*004a*/ 	.short	(.L_303 - .L_302)


	//   ....[0]....
.L_302:
        /*004c*/ 	.word	0x00000700


	//   ....[1]....
        /*0050*/ 	.word	0x000007a0


	//----- nvinfo : EIATTR_CRS_STACK_SIZE
	.align		4
.L_303:
        /*0054*/ 	.byte	0x04, 0x1e
        /*0056*/ 	.short	(.L_305 - .L_304)
.L_304:
        /*0058*/ 	.word	0x00000000


	//----- nvinfo : EIATTR_CBANK_PARAM_SIZE
	.align		4
.L_305:
        /*005c*/ 	.byte	0x03, 0x19
        /*005e*/ 	.short	0x000c


	//----- nvinfo : EIATTR_PARAM_CBANK
	.align		4
        /*0060*/ 	.byte	0x04, 0x0a
        /*0062*/ 	.short	(.L_307 - .L_306)
	.align		4
.L_306:
        /*0064*/ 	.word	index@(.nv.constant0._Z6k_hannPdi)
        /*0068*/ 	.short	0x0380
        /*006a*/ 	.short	0x000c


	//----- nvinfo : EIATTR_SW_WAR
	.align		4
.L_307:
        /*006c*/ 	.byte	0x04, 0x36
        /*006e*/ 	.short	(.L_309 - .L_308)
.L_308:
        /*0070*/ 	.word	0x00000008
.L_309:


//--------------------- .nv.info._Z8k_centerPddi  --------------------------
	.section	.nv.info._Z8k_centerPddi,"",@"SHT_CUDA_INFO"
	.sectionflags	@""
	.align	4


	//----- nvinfo : EIATTR_CUDA_API_VERSION
	.align		4
        /*0000*/ 	.byte	0x04, 0x37
        /*0002*/ 	.short	(.L_311 - .L_310)
.L_310:
        /*0004*/ 	.word	0x00000082


	//----- nvinfo : EIATTR_KPARAM_INFO
	.align		4
.L_311:
        /*0008*/ 	.byte	0x04, 0x17
        /*000a*/ 	.short	(.L_313 - .L_312)
.L_312:
        /*000c*/ 	.word	0x00000000
        /*0010*/ 	.short	0x0002
        /*0012*/ 	.short	0x0010
        /*0014*/ 	.byte	0x00, 0xf0, 0x11, 0x00


	//----- nvinfo : EIATTR_KPARAM_INFO
	.align		4
.L_313:
        /*0018*/ 	.byte	0x04, 0x17
        /*001a*/ 	.short	(.L_315 - .L_314)
.L_314:
        /*001c*/ 	.word	0x00000000
        /*0020*/ 	.short	0x0001
        /*0022*/ 	.short	0x0008
        /*0024*/ 	.byte	0x00, 0xf0, 0x21, 0x00


	//----- nvinfo : EIATTR_KPARAM_INFO
	.align		4
.L_315:
        /*0028*/ 	.byte	0x04, 0x17
        /*002a*/ 	.short	(.L_317 - .L_316)
.L_316:
        /*002c*/ 	.word	0x00000000
        /*0030*/ 	.short	0x0000
        /*0032*/ 	.short	0x0000
        /*0034*/ 	.byte	0x00, 0xf5, 0x21, 0x00


	//----- nvinfo : EIATTR_SPARSE_MMA_MASK
	.align		4
.L_317:
        /*0038*/ 	.byte	0x03, 0x50
        /*003a*/ 	.short	0x0000


	//----- nvinfo : EIATTR_MAXREG_COUNT
	.align		4
        /*003c*/ 	.byte	0x03, 0x1b
        /*003e*/ 	.short	0x00ff


	//----- nvinfo : EIATTR_EXTERNS
	.align		4
        /*0040*/ 	.byte	0x04, 0x0f
        /*0042*/ 	.short	(.L_319 - .L_318)


	//   ....[0]....
	.align		4
.L_318:
        /*0044*/ 	.word	index@(vprintf)


	//----- nvinfo : EIATTR_MERCURY_ISA_VERSION
	.align		4
.L_319:
        /*0048*/ 	.byte	0x03, 0x5f
        /*004a*/ 	.short	0x0101


	//----- nvinfo : EIATTR_VRC_CTA_INIT_COUNT
	.align		4
        /*004c*/ 	.byte	0x02, 0x4a
	.zero		1
	.zero		1


	//----- nvinfo : EIATTR_SYSCALL_OFFSETS
	.align		4
        /*0050*/ 	.byte	0x04, 0x46
        /*0052*/ 	.short	(.L_321 - .L_320)


	//   ....[0]....
.L_320:
        /*0054*/ 	.word	0x000001f0


	//----- nvinfo : EIATTR_EXIT_INSTR_OFFSETS
	.align		4
.L_321:
        /*0058*/ 	.byte	0x04, 0x1c
        /*005a*/ 	.short	(.L_323 - .L_322)


	//   ....[0]....
.L_322:
        /*005c*/ 	.word	0x00000140


	//   ....[1]....
        /*0060*/ 	.word	0x00000200


	//----- nvinfo : EIATTR_CRS_STACK_SIZE
	.align		4
.L_323:
        /*0064*/ 	.byte	0x04, 0x1e
        /*0066*/ 	.short	(.L_325 - .L_324)
.L_324:
        /*0068*/ 	.word	0x00000000


	//----- nvinfo : EIATTR_CBANK_PARAM_SIZE
	.align		4
.L_325:
        /*006c*/ 	.byte	0x03, 0x19
        /*006e*/ 	.short	0x0014


	//----- nvinfo : EIATTR_PARAM_CBANK
	.align		4
        /*0070*/ 	.byte	0x04, 0x0a
        /*0072*/ 	.short	(.L_327 - .L_326)
	.align		4
.L_326:
        /*0074*/ 	.word	index@(.nv.constant0._Z8k_centerPddi)
        /*0078*/ 	.short	0x0380
        /*007a*/ 	.short	0x0014


	//----- nvinfo : EIATTR_SW_WAR
	.align		4
.L_327:
        /*007c*/ 	.byte	0x04, 0x36
        /*007e*/ 	.short	(.L_329 - .L_328)
.L_328:
        /*0080*/ 	.word	0x00000008
.L_329:


//--------------------- .nv.info._Z10k_sum_x_txPKdPdS1_i --------------------------
	.section	.nv.info._Z10k_sum_x_txPKdPdS1_i,"",@"SHT_CUDA_INFO"
	.sectionflags	@""
	.align	4


	//----- nvinfo : EIATTR_CUDA_API_VERSION
	.align		4
        /*0000*/ 	.byte	0x04, 0x37
        /*0002*/ 	.short	(.L_331 - .L_330)
.L_330:
        /*0004*/ 	.word	0x00000082


	//----- nvinfo : EIATTR_KPARAM_INFO
	.align		4
.L_331:
        /*0008*/ 	.byte	0x04, 0x17
        /*000a*/ 	.short	(.L_333 - .L_332)
.L_332:
        /*000c*/ 	.word	0x00000000
        /*0010*/ 	.short	0x0003
        /*0012*/ 	.short	0x0018
        /*0014*/ 	.byte	0x00, 0xf0, 0x11, 0x00


	//----- nvinfo : EIATTR_KPARAM_INFO
	.align		4
.L_333:
        /*0018*/ 	.byte	0x04, 0x17
        /*001a*/ 	.short	(.L_335 - .L_334)
.L_334:
        /*001c*/ 	.word	0x00000000
        /*0020*/ 	.short	0x0002
        /*0022*/ 	.short	0x0010
        /*0024*/ 	.byte	0x00, 0xf5, 0x21, 0x00


	//----- nvinfo : EIATTR_KPARAM_INFO
	.align		4
.L_335:
        /*0028*/ 	.byte	0x04, 0x17
        /*002a*/ 	.short	(.L_337 - .L_336)
.L_336:
        /*002c*/ 	.word	0x00000000
        /*0030*/ 	.short	0x0001
        /*0032*/ 	.short	0x0008
        /*0034*/ 	.byte	0x00, 0xf5, 0x21, 0x00


	//----- nvinfo : EIATTR_KPARAM_INFO
	.align		4
.L_337:
        /*0038*/ 	.byte	0x04, 0x17
        /*003a*/ 	.short	(.L_339 - .L_338)
.L_338:
        /*003c*/ 	.word	0x00000000
        /*0040*/ 	.short	0x0000
        /*0042*/ 	.short	0x0000
        /*0044*/ 	.byte	0x00, 0xf5, 0x21, 0x00


	//----- nvinfo : EIATTR_SPARSE_MMA_MASK
	.align		4
.L_339:
        /*0048*/ 	.byte	0x03, 0x50
        /*004a*/ 	.short	0x0000


	//----- nvinfo : EIATTR_MAXREG_COUNT
	.align		4
        /*004c*/ 	.byte	0x03, 0x1b
        /*004e*/ 	.short	0x00ff


	//----- nvinfo : EIATTR_NUM_BARRIERS
	.align		4
        /*0050*/ 	.byte	0x02, 0x4c
        /*0052*/ 	.byte	0x01
	.zero		1


	//----- nvinfo : EIATTR_MERCURY_ISA_VERSION
	.align		4
        /*0054*/ 	.byte	0x03, 0x5f
        /*0056*/ 	.short	0x0101


	//----- nvinfo : EIATTR_VRC_CTA_INIT_COUNT
	.align		4
        /*0058*/ 	.byte	0x02, 0x4a
	.zero		1
	.zero		1


	//----- nvinfo : EIATTR_EXIT_INSTR_OFFSETS
	.align		4
        /*005c*/ 	.byte	0x04, 0x1c
        /*005e*/ 	.short	(.L_341 - .L_340)


	//   ....[0]....
.L_340:
        /*0060*/ 	.word	0x00000310


	//   ....[1]....
        /*0064*/ 	.word	0x000003d0


	//----- nvinfo : EIATTR_CRS_STACK_SIZE
	.align		4
.L_341:
        /*0068*/ 	.byte	0x04, 0x1e
        /*006a*/ 	.short	(.L_343 - .L_342)
.L_342:
        /*006c*/ 	.word	0x00000000


	//----- nvinfo : EIATTR_CBANK_PARAM_SIZE
	.align		4
.L_343:
        /*0070*/ 	.byte	0x03, 0x19
        /*0072*/ 	.short	0x001c


	//----- nvinfo : EIATTR_PARAM_CBANK
	.align		4
        /*0074*/ 	.byte	0x04, 0x0a
        /*0076*/ 	.short	(.L_345 - .L_344)
	.align		4
.L_344:
        /*0078*/ 	.word	index@(.nv.constant0._Z10k_sum_x_txPKdPdS1_i)
        /*007c*/ 	.short	0x0380
        /*007e*/ 	.short	0x001c


	//----- nvinfo : EIATTR_SW_WAR
	.align		4
.L_345:
        /*0080*/ 	.byte	0x04, 0x36
        /*0082*/ 	.short	(.L_347 - .L_346)
.L_346:
        /*0084*/ 	.word	0x00000008
.L_347:


//--------------------- .nv.info._Z11k_sq_reducePKdPdi --------------------------
	.section	.nv.info._Z11k_sq_reducePKdPdi,"",@"SHT_CUDA_INFO"
	.sectionflags	@""
	.align	4


	//----- nvinfo : EIATTR_CUDA_API_VERSION
	.align		4
        /*0000*/ 	.byte	0x04, 0x37
        /*0002*/ 	.short	(.L_349 - .L_348)
.L_348:
        /*0004*/ 	.word	0x00000082


	//----- nvinfo : EIATTR_KPARAM_INFO
	.align		4
.L_349:
        /*0008*/ 	.byte	0x04, 0x17
        /*000a*/ 	.short	(.L_351 - .L_350)
.L_350:
        /*000c*/ 	.word	0x00000000
        /*0010*/ 	.short	0x0002
        /*0012*/ 	.short	0x0010
        /*0014*/ 	.byte	0x00, 0xf0, 0x11, 0x00


	//----- nvinfo : EIATTR_KPARAM_INFO
	.align		4
.L_351:
        /*0018*/ 	.byte	0x04, 0x17
        /*001a*/ 	.short	(.L_353 - .L_352)
.L_352:
        /*001c*/ 	.word	0x00000000
        /*0020*/ 	.short	0x0001
        /*0022*/ 	.short	0x0008
        /*0024*/ 	.byte	0x00, 0xf5, 0x21, 0x00


	//----- nvinfo : EIATTR_KPARAM_INFO
	.align		4
.L_353:
        /*0028*/ 	.byte	0x04, 0x17
        /*002a*/ 	.short	(.L_355 - .L_354)
.L_354:
        /*002c*/ 	.word	0x00000000
        /*0030*/ 	.short	0x0000
        /*0032*/ 	.short	0x0000
        /*0034*/ 	.byte	0x00, 0xf5, 0x21, 0x00


	//----- nvinfo : EIATTR_SPARSE_MMA_MASK
	.align		4
.L_355:
        /*0038*/ 	.byte	0x03, 0x50
        /*003a*/ 	.short	0x0000


	//----- nvinfo : EIATTR_MAXREG_COUNT
	.align		4
        /*003c*/ 	.byte	0x03, 0x1b
        /*003e*/ 	.short	0x00ff


	//----- nvinfo : EIATTR_NUM_BARRIERS
	.align		4
        /*0040*/ 	.byte	0x02, 0x4c
        /*0042*/ 	.byte	0x01
	.zero		1


	//----- nvinfo : EIATTR_MERCURY_ISA_VERSION
	.align		4
        /*0044*/ 	.byte	0x03, 0x5f
        /*0046*/ 	.short	0x0101


	//----- nvinfo : EIATTR_VRC_CTA_INIT_COUNT
	.align		4
        /*0048*/ 	.byte	0x02, 0x4a
	.zero		1
	.zero		1


	//----- nvinfo : EIATTR_EXIT_INSTR_OFFSETS
	.align		4
        /*004c*/ 	.byte	0x04, 0x1c
        /*004e*/ 	.short	(.L_357 - .L_356)


	//   ....[0]....
.L_356:
        /*0050*/ 	.word	0x00000220


	//   ....[1]....
        /*0054*/ 	.word	0x000002a0


	//----- nvinfo : EIATTR_CBANK_PARAM_SIZE
	.align		4
.L_357:
        /*0058*/ 	.byte	0x03, 0x19
        /*005a*/ 	.short	0x0014


	//----- nvinfo : EIATTR_PARAM_CBANK
	.align		4
        /*005c*/ 	.byte	0x04, 0x0a
        /*005e*/ 	.short	(.L_359 - .L_358)
	.align		4
.L_358:
        /*0060*/ 	.word	index@(.nv.constant0._Z11k_sq_reducePKdPdi)
        /*0064*/ 	.short	0x0380
        /*0066*/ 	.short	0x0014


	//----- nvinfo : EIATTR_SW_WAR
	.align		4
.L_359:
        /*0068*/ 	.byte	0x04, 0x36
        /*006a*/ 	.short	(.L_361 - .L_360)
.L_360:
        /*006c*/ 	.word	0x00000008
.L_361:


//--------------------- .nv.info._Z13k_mean_reducePKdPdi --------------------------
	.section	.nv.info._Z13k_mean_reducePKdPdi,"",@"SHT_CUDA_INFO"
	.sectionflags	@""
	.align	4


	//----- nvinfo : EIATTR_CUDA_API_VERSION
	.align		4
        /*0000*/ 	.byte	0x04, 0x37
        /*0002*/ 	.short	(.L_363 - .L_362)
.L_362:
        /*0004*/ 	.word	0x00000082


	//----- nvinfo : EIATTR_KPARAM_INFO
	.align		4
.L_363:
        /*0008*/ 	.byte	0x04, 0x17
        /*000a*/ 	.short	(.L_365 - .L_364)
.L_364:
        /*000c*/ 	.word	0x00000000
        /*0010*/ 	.short	0x0002
        /*0012*/ 	.short	0x0010
        /*0014*/ 	.byte	0x00, 0xf0, 0x11, 0x00


	//----- nvinfo : EIATTR_KPARAM_INFO
	.align		4
.L_365:
        /*0018*/ 	.byte	0x04, 0x17
        /*001a*/ 	.short	(.L_367 - .L_366)
.L_366:
        /*001c*/ 	.word	0x00000000
        /*0020*/ 	.short	0x0001
        /*0022*/ 	.short	0x0008
        /*0024*/ 	.byte	0x00, 0xf5, 0x21, 0x00


	//----- nvinfo : EIATTR_KPARAM_INFO
	.align		4
.L_367:
        /*0028*/ 	.byte	0x04, 0x17
        /*002a*/ 	.short	(.L_369 - .L_368)
.L_368:
        /*002c*/ 	.word	0x00000000
        /*0030*/ 	.short	0x0000
        /*0032*/ 	.short	0x0000
        /*0034*/ 	.byte	0x00, 0xf5, 0x21, 0x00


	//----- nvinfo : EIATTR_SPARSE_MMA_MASK
	.align		4
.L_369:
        /*0038*/ 	.byte	0x03, 0x50
        /*003a*/ 	.short	0x0000


	//----- nvinfo : EIATTR_MAXREG_COUNT
	.align		4
        /*003c*/ 	.byte	0x03, 0x1b
        /*003e*/ 	.short	0x00ff


	//----- nvinfo : EIATTR_NUM_BARRIERS
	.align		4
        /*0040*/ 	.byte	0x02, 0x4c
        /*0042*/ 	.byte	0x01
	.zero		1


	//----- nvinfo : EIATTR_MERCURY_ISA_VERSION
	.align		4
        /*0044*/ 	.byte	0x03, 0x5f
        /*0046*/ 	.short	0x0101


	//----- nvinfo : EIATTR_VRC_CTA_INIT_COUNT
	.align		4
        /*0048*/ 	.byte	0x02, 0x4a
	.zero		1
	.zero		1


	//----- nvinfo : EIATTR_EXIT_INSTR_OFFSETS
	.align		4
        /*004c*/ 	.byte	0x04, 0x1c
        /*004e*/ 	.short	(.L_371 - .L_370)


	//   ....[0]....
.L_370:
        /*0050*/ 	.word	0x00000210


	//   ....[1]....
        /*0054*/ 	.word	0x00000290


	//----- nvinfo : EIATTR_CBANK_PARAM_SIZE
	.align		4
.L_371:
        /*0058*/ 	.byte	0x03, 0x19
        /*005a*/ 	.short	0x0014


	//----- nvinfo : EIATTR_PARAM_CBANK
	.align		4
        /*005c*/ 	.byte	0x04, 0x0a
        /*005e*/ 	.short	(.L_373 - .L_372)
	.align		4
.L_372:
        /*0060*/ 	.word	index@(.nv.constant0._Z13k_mean_reducePKdPdi)
        /*0064*/ 	.short	0x0380
        /*0066*/ 	.short	0x0014


	//----- nvinfo : EIATTR_SW_WAR
	.align		4
.L_373:
        /*0068*/ 	.byte	0x04, 0x36
        /*006a*/ 	.short	(.L_375 - .L_374)
.L_374:
        /*006c*/ 	.word	0x00000008
.L_375:


//--------------------- .nv.info._Z9k_reversePKdPdi --------------------------
	.section	.nv.info._Z9k_reversePKdPdi,"",@"SHT_CUDA_INFO"
	.sectionflags	@""
	.align	4


	//----- nvinfo : EIATTR_CUDA_API_VERSION
	.align		4
        /*0000*/ 	.byte	0x04, 0x37
        /*0002*/ 	.short	(.L_377 - .L_376)
.L_376:
        /*0004*/ 	.word	0x00000082


	//----- nvinfo : EIATTR_KPARAM_INFO
	.align		4
.L_377:
        /*0008*/ 	.byte	0x04, 0x17
        /*000a*/ 	.short	(.L_379 - .L_378)
.L_378:
        /*000c*/ 	.word	0x00000000
        /*0010*/ 	.short	0x0002
        /*0012*/ 	.short	0x0010
        /*0014*/ 	.byte	0x00, 0xf0, 0x11, 0x00


	//----- nvinfo : EIATTR_KPARAM_INFO
	.align		4
.L_379:
        /*0018*/ 	.byte	0x04, 0x17
        /*001a*/ 	.short	(.L_381 - .L_380)
.L_380:
        /*001c*/ 	.word	0x00000000
        /*0020*/ 	.short	0x0001
        /*0022*/ 	.short	0x0008
        /*0024*/ 	.byte	0x00, 0xf5, 0x21, 0x00


	//----- nvinfo : EIATTR_KPARAM_INFO
	.align		4
.L_381:
        /*0028*/ 	.byte	0x04, 0x17
        /*002a*/ 	.short	(.L_383 - .L_382)
.L_382:
        /*002c*/ 	.word	0x00000000
        /*0030*/ 	.short	0x0000
        /*0032*/ 	.short	0x0000
        /*0034*/ 	.byte	0x00, 0xf5, 0x21, 0x00


	//----- nvinfo : EIATTR_SPARSE_MMA_MASK
	.align		4
.L_383:
        /*0038*/ 	.byte	0x03, 0x50
        /*003a*/ 	.short	0x0000


	//----- nvinfo : EIATTR_MAXREG_COUNT
	.align		4
        /*003c*/ 	.byte	0x03, 0x1b
        /*003e*/ 	.short	0x00ff


	//----- nvinfo : EIATTR_EXTERNS
	.align		4
        /*0040*/ 	.byte	0x04, 0x0f
        /*0042*/ 	.short	(.L_385 - .L_384)


	//   ....[0]....
	.align		4
.L_384:
        /*0044*/ 	.word	index@(vprintf)


	//----- nvinfo : EIATTR_MERCURY_ISA_VERSION
	.align		4
.L_385:
        /*0048*/ 	.byte	0x03, 0x5f
        /*004a*/ 	.short	0x0101


	//----- nvinfo : EIATTR_VRC_CTA_INIT_COUNT
	.align		4
        /*004c*/ 	.byte	0x02, 0x4a
	.zero		1
	.zero		1


	//----- nvinfo : EIATTR_SYSCALL_OFFSETS
	.align		4
        /*0050*/ 	.byte	0x04, 0x46
        /*0052*/ 	.short	(.L_387 - .L_386)


	//   ....[0]....
.L_386:
        /*0054*/ 	.word	0x00000280


	//----- nvinfo : EIATTR_EXIT_INSTR_OFFSETS
	.align		4
.L_387:
        /*0058*/ 	.byte	0x04, 0x1c
        /*005a*/ 	.short	(.L_389 - .L_388)


	//   ....[0]....
.L_388:
        /*005c*/ 	.word	0x00000180


	//   ....[1]....
        /*0060*/ 	.word	0x00000290


	//----- nvinfo : EIATTR_CRS_STACK_SIZE
	.align		4
.L_389:
        /*0064*/ 	.byte	0x04, 0x1e
        /*0066*/ 	.short	(.L_391 - .L_390)
.L_390:
        /*0068*/ 	.word	0x00000000


	//----- nvinfo : EIATTR_CBANK_PARAM_SIZE
	.align		4
.L_391:
        /*006c*/ 	.byte	0x03, 0x19
        /*006e*/ 	.short	0x0014


	//----- nvinfo : EIATTR_PARAM_CBANK
	.align		4
        /*0070*/ 	.byte	0x04, 0x0a
        /*0072*/ 	.short	(.L_393 - .L_392)
	.align		4
.L_392:
        /*0074*/ 	.word	index@(.nv.constant0._Z9k_reversePKdPdi)
        /*0078*/ 	.short	0x0380
        /*007a*/ 	.short	0x0014


	//----- nvinfo : EIATTR_SW_WAR
	.align		4
.L_393:
        /*007c*/ 	.byte	0x04, 0x36
        /*007e*/ 	.short	(.L_395 - .L_394)
.L_394:
        /*0080*/ 	.word	0x00000008
.L_395:


//--------------------- .nv.callgraph             --------------------------
	.section	.nv.callgraph,"",@"SHT_CUDA_CALLGRAPH"
	.align	4
	.sectionentsize	8
	.align		4
        /*0000*/ 	.word	0x00000000
	.align		4
        /*0004*/ 	.word	0xffffffff
	.align		4
        /*0008*/ 	.word	index@(_Z10k_bandpassP7double2iii)
	.align		4
        /*000c*/ 	.word	index@(vprintf)
	.align		4
        /*0010*/ 	.word	index@(_Z6k_hannPdi)
	.align		4
        /*0014*/ 	.word	index@(vprintf)
	.align		4
        /*0018*/ 	.word	index@(_Z8k_centerPddi)
	.align		4
        /*001c*/ 	.word	index@(vprintf)
	.align		4
        /*0020*/ 	.word	index@(_Z9k_reversePKdPdi)
	.align		4
        /*0024*/ 	.word	index@(vprintf)
	.align		4
        /*0028*/ 	.word	0x00000000
	.align		4
        /*002c*/ 	.word	0xfffffffe
	.align		4
        /*0030*/ 	.word	0x00000000
	.align		4
        /*0034*/ 	.word	0xfffffffd
	.align		4
        /*0038*/ 	.word	0x00000000
	.align		4
        /*003c*/ 	.word	0xfffffffc


//--------------------- .nv.constant4             --------------------------
	.section	.nv.constant4,"a",@progbits
	.align	8
	.align		8
.nv.constant4:
        /*0000*/ 	.dword	$str
	.align		8
        /*0008*/ 	.dword	$str$1
	.align		8
        /*0010*/ 	.dword	$str$2
	.align		8
        /*0018*/ 	.dword	$str$3
	.align		8
        /*0020*/ 	.dword	__cudart_i2opi_d
	.align		8
        /*0028*/ 	.dword	__cudart_sin_cos_coeffs
	.align		8
        /*0030*/ 	.dword	vprintf


//--------------------- .text._Z11k_normalizePdid --------------------------
	.section	.text._Z11k_normalizePdid,"ax",@progbits
	.align	128
        .global         _Z11k_normalizePdid
        .type           _Z11k_normalizePdid,@function
        .size           _Z11k_normalizePdid,(.L_x_135 - _Z11k_normalizePdid)
        .other          _Z11k_normalizePdid,@"STO_CUDA_ENTRY STV_DEFAULT"
_Z11k_normalizePdid:
.text._Z11k_normalizePdid:
[----:B------:R-:W-:Y:S01]  /*0000*/  LDC R1, c[0x0][0x37c] ;  /* 0x0000df00ff017b82 */ /* 0x000fe20000000800 */
[----:B------:R-:W0:Y:S07]  /*0010*/  S2R R0, SR_TID.X ;  /* 0x0000000000007919 */ /* 0x000e2e0000002100 */
[----:B------:R-:W0:Y:S01]  /*0020*/  S2UR UR4, SR_CTAID.X ;  /* 0x00000000000479c3 */ /* 0x000e220000002500 */
[----:B------:R-:W1:Y:S07]  /*0030*/  LDCU UR5, c[0x0][0x388] ;  /* 0x00007100ff0577ac */ /* 0x000e6e0008000800 */
[----:B------:R-:W0:Y:S02]  /*0040*/  LDC R5, c[0x0][0x360] ;  /* 0x0000d800ff057b82 */ /* 0x000e240000000800 */
[----:B0-----:R-:W-:-:S05]  /*0050*/  IMAD R5, R5, UR4, R0 ;  /* 0x0000000405057c24 */ /* 0x001fca000f8e0200 */
[----:B-1----:R-:W-:-:S13]  /*0060*/  ISETP.GE.AND P0, PT, R5, UR5, PT ;  /* 0x0000000505007c0c */ /* 0x002fda000bf06270 */
[----:B------:R-:W-:Y:S05]  /*0070*/  @P0 EXIT ;  /* 0x000000000000094d */ /* 0x000fea0003800000 */
[----:B------:R-:W0:Y:S01]  /*0080*/  LDC.64 R2, c[0x0][0x380] ;  /* 0x0000e000ff027b82 */ /* 0x000e220000000a00 */
[----:B------:R-:W1:Y:S01]  /*0090*/  LDCU.64 UR4, c[0x0][0x358] ;  /* 0x00006b00ff0477ac */ /* 0x000e620008000a00 */
[----:B------:R-:W2:Y:S01]  /*00a0*/  LDCU.64 UR6, c[0x0][0x390] ;  /* 0x00007200ff0677ac */ /* 0x000ea20008000a00 */
[----:B0-----:R-:W-:-:S05]  /*00b0*/  IMAD.WIDE R2, R5, 0x8, R2 ;  /* 0x0000000805027825 */ /* 0x001fca00078e0202 */
[----:B-1----:R-:W2:Y:S02]  /*00c0*/  LDG.E.64 R4, desc[UR4][R2.64] ;  /* 0x0000000402047981 */ /* 0x002ea4000c1e1b00 */
[----:B--2---:R-:W-:-:S07]  /*00d0*/  DMUL R4, R4, UR6 ;  /* 0x0000000604047c28 */ /* 0x004fce0008000000 */
[----:B------:R-:W-:Y:S01]  /*00e0*/  STG.E.64 desc[UR4][R2.64], R4 ;  /* 0x0000000402007986 */ /* 0x000fe2000c101b04 */
[----:B------:R-:W-:Y:S05]  /*00f0*/  EXIT ;  /* 0x000000000000794d */ /* 0x000fea0003800000 */
.L_x_0:
[----:B------:R-:W-:-:S00]  /*0100*/  BRA `(.L_x_0) ;  /* 0xfffffffc00fc7947 */ /* 0x000fc0000383ffff */
[----:B------:R-:W-:-:S00]  /*0110*/  NOP ;  /* 0x0000000000007918 */ /* 0x000fc00000000000 */
        /* <DEDUP_REMOVED lines=14> */
.L_x_135:


//--------------------- .text._Z10k_bandpassP7double2iii --------------------------
	.section	.text._Z10k_bandpassP7double2iii,"ax",@progbits
	.align	128
        .global         _Z10k_bandpassP7double2iii
        .type           _Z10k_bandpassP7double2iii,@function
        .size           _Z10k_bandpassP7double2iii,(.L_x_136 - _Z10k_bandpassP7double2iii)
        .other          _Z10k_bandpassP7double2iii,@"STO_CUDA_ENTRY STV_DEFAULT"
_Z10k_bandpassP7double2iii:
.text._Z10k_bandpassP7double2iii:
[----:B------:R-:W0:Y:S01]  /*0000*/  LDC R1, c[0x0][0x37c] ;  /* 0x0000df00ff017b82 */ /* 0x000e220000000800 */
[----:B------:R-:W1:Y:S01]  /*0010*/  S2R R0, SR_TID.X ;  /* 0x0000000000007919 */ /* 0x000e620000002100 */
[----:B------:R-:W2:Y:S06]  /*0020*/  LDCU UR5, c[0x0][0x2fc] ;  /* 0x00005f80ff0577ac */ /* 0x000eac0008000800 */
[----:B------:R-:W1:Y:S01]  /*0030*/  S2UR UR6, SR_CTAID.X ;  /* 0x00000000000679c3 */ /* 0x000e620000002500 */
[----:B0-----:R-:W-:Y:S01]  /*0040*/  VIADD R1, R1, 0xfffffff0 ;  /* 0xfffffff001017836 */ /* 0x001fe20000000000 */
[----:B------:R-:W-:Y:S01]  /*0050*/  BSSY.RECONVERGENT B0, `(.L_x_1) ;  /* 0x0000012000007945 */ /* 0x000fe20003800200 */
[----:B------:R-:W0:Y:S05]  /*0060*/  LDCU UR4, c[0x0][0x2f8] ;  /* 0x00005f00ff0477ac */ /* 0x000e2a0008000800 */
[----:B------:R-:W3:Y:S08]  /*0070*/  LDC R5, c[0x0][0x360] ;  /* 0x0000d800ff057b82 */ /* 0x000ef00000000800 */
[----:B------:R-:W4:Y:S01]  /*0080*/  LDC R8, c[0x0][0x388] ;  /* 0x0000e200ff087b82 */ /* 0x000f220000000800 */
[----:B0-----:R-:W-:-:S05]  /*0090*/  IADD3 R6, P2, PT, R1, UR4, RZ ;  /* 0x0000000401067c10 */ /* 0x001fca000ff5e0ff */
[----:B--2---:R-:W-:Y:S01]  /*00a0*/  IMAD.X R7, RZ, RZ, UR5, P2 ;  /* 0x00000005ff077e24 */ /* 0x004fe200090e06ff */
[----:B-1----:R-:W-:Y:S01]  /*00b0*/  LOP3.LUT P1, RZ, R0, UR6, RZ, 0xfc, !PT ;  /* 0x0000000600ff7c12 */ /* 0x002fe2000f82fcff */
[----:B---3--:R-:W-:-:S05]  /*00c0*/  IMAD R5, R5, UR6, R0 ;  /* 0x0000000605057c24 */ /* 0x008fca000f8e0200 */
[----:B----4-:R-:W-:-:S13]  /*00d0*/  ISETP.GE.AND P0, PT, R5, R8, PT ;  /* 0x000000080500720c */ /* 0x010fda0003f06270 */
[----:B------:R-:W-:Y:S05]  /*00e0*/  @P0 BRA `(.L_x_2) ;  /* 0x0000000000200947 */ /* 0x000fea0003800000 */
[----:B------:R-:W0:Y:S01]  /*00f0*/  LDCU UR4, c[0x0][0x390] ;  /* 0x00007200ff0477ac */ /* 0x000e220008000800 */
[----:B------:R-:W1:Y:S01]  /*0100*/  LDCU UR5, c[0x0][0x38c] ;  /* 0x00007180ff0577ac */ /* 0x000e620008000800 */
[----:B0-----:R-:W-:-:S04]  /*0110*/  ISETP.GT.AND P0, PT, R5, UR4, PT ;  /* 0x0000000405007c0c */ /* 0x001fc8000bf04270 */
[----:B-1----:R-:W-:Y:S01]  /*0120*/  ISETP.GE.AND P0, PT, R5, UR5, !P0 ;  /* 0x0000000505007c0c */ /* 0x002fe2000c706270 */
[----:B------:R-:W0:-:S12]  /*0130*/  LDCU.64 UR4, c[0x0][0x358] ;  /* 0x00006b00ff0477ac */ /* 0x000e180008000a00 */
[----:B------:R-:W1:Y:S02]  /*0140*/  @!P0 LDC.64 R2, c[0x0][0x380] ;  /* 0x0000e000ff028b82 */ /* 0x000e640000000a00 */
[----:B-1----:R-:W-:-:S05]  /*0150*/  @!P0 IMAD.WIDE R2, R5, 0x10, R2 ;  /* 0x0000001005028825 */ /* 0x002fca00078e0202 */
[----:B0-----:R0:W-:Y:S02]  /*0160*/  @!P0 STG.E.128 desc[UR4][R2.64], RZ ;  /* 0x000000ff02008986 */ /* 0x0011e4000c101d04 */
.L_x_2:
[----:B------:R-:W-:Y:S05]  /*0170*/  BSYNC.RECONVERGENT B0 ;  /* 0x0000000000007941 */ /* 0x000fea0003800200 */
.L_x_1:
[----:B------:R-:W-:Y:S05]  /*0180*/  @P1 EXIT ;  /* 0x000000000000194d */ /* 0x000fea0003800000 */
[----:B------:R-:W1:Y:S01]  /*0190*/  LDC R9, c[0x0][0x38c] ;  /* 0x0000e300ff097b82 */ /* 0x000e620000000800 */
[----:B------:R-:W-:Y:S01]  /*01a0*/  MOV R0, 0x30 ;  /* 0x0000003000007802 */ /* 0x000fe20000000f00 */
[----:B------:R-:W2:Y:S06]  /*01b0*/  LDCU.64 UR4, c[0x4][0x18] ;  /* 0x01000300ff0477ac */ /* 0x000eac0008000a00 */
[----:B------:R-:W3:Y:S08]  /*01c0*/  LDC R10, c[0x0][0x390] ;  /* 0x0000e400ff0a7b82 */ /* 0x000ef00000000800 */
[----:B0-----:R0:W4:Y:S01]  /*01d0*/  LDC.64 R2, c[0x4][R0] ;  /* 0x0100000000027b82 */ /* 0x0011220000000a00 */
[----:B--2---:R-:W-:-:S02]  /*01e0*/  IMAD.U32 R4, RZ, RZ, UR4 ;  /* 0x00000004ff047e24 */ /* 0x004fc4000f8e00ff */
[----:B------:R-:W-:Y:S01]  /*01f0*/  IMAD.U32 R5, RZ, RZ, UR5 ;  /* 0x00000005ff057e24 */ /* 0x000fe2000f8e00ff */
[----:B-1----:R0:W-:Y:S04]  /*0200*/  STL.64 [R1], R8 ;  /* 0x0000000801007387 */ /* 0x0021e80000100a00 */
[----:B---3--:R0:W-:Y:S02]  /*0210*/  STL [R1+0x8], R10 ;  /* 0x0000080a01007387 */ /* 0x0081e40000100800 */
[----:B------:R-:W-:-:S07]  /*0220*/  LEPC R20, `(.L_x_3) ;  /* 0x000000001014794e */ /* 0x000fce0000000000 */
[----:B0---4-:R-:W-:Y:S05]  /*0230*/  CALL.ABS.NOINC R2 ;  /* 0x0000000002007343 */ /* 0x011fea0003c00000 */
.L_x_3:
[----:B------:R-:W-:Y:S05]  /*0240*/  EXIT ;  /* 0x000000000000794d */ /* 0x000fea0003800000 */
.L_x_4:
        /* <DEDUP_REMOVED lines=11> */
.L_x_136:


//--------------------- .text._Z7k_blendPKdS0_S0_Pdiiddd --------------------------
	.section	.text._Z7k_blendPKdS0_S0_Pdiiddd,"ax",@progbits
	.align	128
        .global         _Z7k_blendPKdS0_S0_Pdiiddd
        .type           _Z7k_blendPKdS0_S0_Pdiiddd,@function
        .size           _Z7k_blendPKdS0_S0_Pdiiddd,(.L_x_137 - _Z7k_blendPKdS0_S0_Pdiiddd)
        .other          _Z7k_blendPKdS0_S0_Pdiiddd,@"STO_CUDA_ENTRY STV_DEFAULT"
_Z7k_blendPKdS0_S0_Pdiiddd:
.text._Z7k_blendPKdS0_S0_Pdiiddd:
        /* <DEDUP_REMOVED lines=10> */
[----:B------:R-:W2:Y:S06]  /*00a0*/  LDCU.128 UR8, c[0x0][0x3b0] ;  /* 0x00007600ff0877ac */ /* 0x000eac0008000c00 */
[----:B------:R-:W3:Y:S01]  /*00b0*/  LDC.64 R4, c[0x0][0x388] ;  /* 0x0000e200ff047b82 */ /* 0x000ee20000000a00 */
[----:B------:R-:W4:Y:S07]  /*00c0*/  LDCU.64 UR6, c[0x0][0x3a8] ;  /* 0x00007500ff0677ac */ /* 0x000f2e0008000a00 */
[----:B------:R-:W5:Y:S01]  /*00d0*/  LDC.64 R2, c[0x0][0x380] ;  /* 0x0000e000ff027b82 */ /* 0x000f620000000a00 */
[----:B0-----:R-:W-:-:S07]  /*00e0*/  IMAD.WIDE R6, R0, 0x8, R6 ;  /* 0x0000000800067825 */ /* 0x001fce00078e0206 */
[----:B------:R-:W0:Y:S01]  /*00f0*/  LDC R14, c[0x0][0x3a4] ;  /* 0x0000e900ff0e7b82 */ /* 0x000e220000000800 */
[----:B-1----:R-:W2:Y:S01]  /*0100*/  LDG.E.64 R6, desc[UR4][R6.64] ;  /* 0x0000000406067981 */ /* 0x002ea2000c1e1b00 */
[----:B---3--:R-:W-:-:S06]  /*0110*/  IMAD.WIDE R4, R0, 0x8, R4 ;  /* 0x0000000800047825 */ /* 0x008fcc00078e0204 */
[----:B------:R-:W1:Y:S01]  /*0120*/  LDC.64 R12, c[0x0][0x398] ;  /* 0x0000e600ff0c7b82 */ /* 0x000e620000000a00 */
[----:B------:R-:W3:Y:S01]  /*0130*/  LDG.E.64 R4, desc[UR4][R4.64] ;  /* 0x0000000404047981 */ /* 0x000ee2000c1e1b00 */
[----:B-----5:R-:W-:-:S06]  /*0140*/  IMAD.WIDE R2, R0, 0x8, R2 ;  /* 0x0000000800027825 */ /* 0x020fcc00078e0202 */
[----:B------:R-:W4:Y:S01]  /*0150*/  LDG.E.64 R2, desc[UR4][R2.64] ;  /* 0x0000000402027981 */ /* 0x000f22000c1e1b00 */
[----:B0-----:R-:W-:Y:S01]  /*0160*/  LOP3.LUT P0, RZ, R14, 0x2, RZ, 0xc0, !PT ;  /* 0x000000020eff7812 */ /* 0x001fe2000780c0ff */
[----:B--2---:R-:W-:Y:S02]  /*0170*/  DMUL R8, R6, 1.5 ;  /* 0x3ff8000006087828 */ /* 0x004fe40000000000 */
[----:B---3--:R-:W-:-:S08]  /*0180*/  DMUL R10, R4, UR8 ;  /* 0x00000008040a7c28 */ /* 0x008fd00008000000 */
[----:B------:R-:W-:Y:S02]  /*0190*/  FSEL R4, R6, R8, !P0 ;  /* 0x0000000806047208 */ /* 0x000fe40004000000 */
[----:B------:R-:W-:Y:S01]  /*01a0*/  FSEL R5, R7, R9, !P0 ;  /* 0x0000000907057208 */ /* 0x000fe20004000000 */
[----:B----4-:R-:W-:Y:S01]  /*01b0*/  DFMA R10, R2, UR6, R10 ;  /* 0x00000006020a7c2b */ /* 0x010fe2000800000a */
[----:B-1----:R-:W-:-:S07]  /*01c0*/  IMAD.WIDE R2, R0, 0x8, R12 ;  /* 0x0000000800027825 */ /* 0x002fce00078e020c */
[----:B------:R-:W-:-:S07]  /*01d0*/  DFMA R10, R4, UR10, R10 ;  /* 0x0000000a040a7c2b */ /* 0x000fce000800000a */
[----:B------:R-:W-:Y:S01]  /*01e0*/  STG.E.64 desc[UR4][R2.64], R10 ;  /* 0x0000000a02007986 */ /* 0x000fe2000c101b04 */
[----:B------:R-:W-:Y:S05]  /*01f0*/  EXIT ;  /* 0x000000000000794d */ /* 0x000fea0003800000 */
.L_x_5:
        /* <DEDUP_REMOVED lines=16> */
.L_x_137:


//--------------------- .text._Z12k_vol_zscorePKdPdiid --------------------------
	.section	.text._Z12k_vol_zscorePKdPdiid,"ax",@progbits
	.align	128
        .global         _Z12k_vol_zscorePKdPdiid
        .type           _Z12k_vol_zscorePKdPdiid,@function
        .size           _Z12k_vol_zscorePKdPdiid,(.L_x_130 - _Z12k_vol_zscorePKdPdiid)
        .other          _Z12k_vol_zscorePKdPdiid,@"STO_CUDA_ENTRY STV_DEFAULT"
_Z12k_vol_zscorePKdPdiid:
.text._Z12k_vol_zscorePKdPdiid:
        /* <DEDUP_REMOVED lines=8> */
[----:B------:R-:W0:Y:S01]  /*0080*/  LDC R5, c[0x0][0x394] ;  /* 0x0000e500ff057b82 */ /* 0x000e220000000800 */
[----:B------:R-:W1:Y:S01]  /*0090*/  LDCU.64 UR4, c[0x0][0x358] ;  /* 0x00006b00ff0477ac */ /* 0x000e620008000a00 */
[----:B------:R-:W-:Y:S01]  /*00a0*/  BSSY.RECONVERGENT B0, `(.L_x_6) ;  /* 0x00000a5000007945 */ /* 0x000fe20003800200 */
[----:B------:R-:W-:Y:S02]  /*00b0*/  CS2R R18, SRZ ;  /* 0x0000000000127805 */ /* 0x000fe4000001ff00 */
[----:B0-----:R-:W-:-:S04]  /*00c0*/  VIADDMNMX R5, R4, -R5, 0xffffffff, !PT ;  /* 0xffffffff04057446 */ /* 0x001fc80007800905 */
[C---:B------:R-:W-:Y:S01]  /*00d0*/  ISETP.GT.AND P0, PT, R4.reuse, R5, PT ;  /* 0x000000050400720c */ /* 0x040fe20003f04270 */
[----:B------:R-:W-:Y:S02]  /*00e0*/  VIADD R6, R5, 0x1 ;  /* 0x0000000105067836 */ /* 0x000fe40000000000 */
[----:B------:R-:W-:-:S10]  /*00f0*/  IMAD.IADD R7, R4, 0x1, -R5 ;  /* 0x0000000104077824 */ /* 0x000fd400078e0a05 */
[----:B-1----:R-:W-:Y:S05]  /*0100*/  @!P0 BRA `(.L_x_7) ;  /* 0x0000000800788947 */ /* 0x002fea0003800000 */
[----:B------:R-:W-:Y:S01]  /*0110*/  IADD3 R0, PT, PT, -R4, R5, RZ ;  /* 0x0000000504007210 */ /* 0x000fe20007ffe1ff */
[----:B------:R-:W-:Y:S01]  /*0120*/  BSSY.RECONVERGENT B1, `(.L_x_8) ;  /* 0x0000051000017945 */ /* 0x000fe20003800200 */
[----:B------:R-:W-:Y:S02]  /*0130*/  LOP3.LUT R24, R7, 0xf, RZ, 0xc0, !PT ;  /* 0x0000000f07187812 */ /* 0x000fe400078ec0ff */
[----:B------:R-:W-:Y:S02]  /*0140*/  CS2R R18, SRZ ;  /* 0x0000000000127805 */ /* 0x000fe4000001ff00 */
[----:B------:R-:W-:Y:S01]  /*0150*/  ISETP.GT.U32.AND P0, PT, R0, -0x10, PT ;  /* 0xfffffff00000780c */ /* 0x000fe20003f04070 */
[----:B------:R-:W-:-:S12]  /*0160*/  IMAD.MOV.U32 R0, RZ, RZ, R6 ;  /* 0x000000ffff007224 */ /* 0x000fd800078e0006 */
[----:B------:R-:W-:Y:S05]  /*0170*/  @P0 BRA `(.L_x_9) ;  /* 0x00000004002c0947 */ /* 0x000fea0003800000 */
[----:B------:R-:W-:Y:S01]  /*0180*/  LOP3.LUT R25, R7, 0xfffffff0, RZ, 0xc0, !PT ;  /* 0xfffffff007197812 */ /* 0x000fe200078ec0ff */
[----:B------:R-:W-:Y:S01]  /*0190*/  BSSY.RECONVERGENT B2, `(.L_x_10) ;  /* 0x0000048000027945 */ /* 0x000fe20003800200 */
[----:B------:R-:W-:Y:S01]  /*01a0*/  VIADD R0, R5, 0x8 ;  /* 0x0000000805007836 */ /* 0x000fe20000000000 */
[----:B------:R-:W-:Y:S02]  /*01b0*/  CS2R R18, SRZ ;  /* 0x0000000000127805 */ /* 0x000fe4000001ff00 */
[----:B------:R-:W-:-:S07]  /*01c0*/  IADD3 R25, PT, PT, -R25, RZ, RZ ;  /* 0x000000ff19197210 */ /* 0x000fce0007ffe1ff */
.L_x_11:
[----:B------:R-:W0:Y:S01]  /*01d0*/  LDC.64 R22, c[0x0][0x380] ;  /* 0x0000e000ff167b82 */ /* 0x000e220000000a00 */
[----:B------:R-:W-:-:S04]  /*01e0*/  VIADD R21, R0, 0xfffffff9 ;  /* 0xfffffff900157836 */ /* 0x000fc80000000000 */
[----:B0-----:R-:W-:-:S06]  /*01f0*/  IMAD.WIDE.U32 R20, R21, 0x8, R22 ;  /* 0x0000000815147825 */ /* 0x001fcc00078e0016 */
[----:B------:R-:W2:Y:S01]  /*0200*/  LDG.E.64 R20, desc[UR4][R20.64] ;  /* 0x0000000414147981 */ /* 0x000ea2000c1e1b00 */
[C---:B------:R-:W-:Y:S01]  /*0210*/  VIADD R3, R0.reuse, 0xfffffffa ;  /* 0xfffffffa00037836 */ /* 0x040fe20000000000 */
[----:B------:R-:W-:-:S03]  /*0220*/  IADD3 R17, PT, PT, R0, -0x5, RZ ;  /* 0xfffffffb00117810 */ /* 0x000fc60007ffe0ff */
[----:B------:R-:W-:-:S04]  /*0230*/  IMAD.WIDE.U32 R2, R3, 0x8, R22 ;  /* 0x0000000803027825 */ /* 0x000fc800078e0016 */
[--C-:B------:R-:W-:Y:S02]  /*0240*/  IMAD.WIDE.U32 R16, R17, 0x8, R22.reuse ;  /* 0x0000000811107825 */ /* 0x100fe400078e0016 */
[----:B------:R-:W3:Y:S02]  /*0250*/  LDG.E.64 R2, desc[UR4][R2.64] ;  /* 0x0000000402027981 */ /* 0x000ee4000c1e1b00 */
[C---:B------:R-:W-:Y:S02]  /*0260*/  VIADD R15, R0.reuse, 0xfffffffc ;  /* 0xfffffffc000f7836 */ /* 0x040fe40000000000 */
[----:B------:R-:W4:Y:S01]  /*0270*/  LDG.E.64 R16, desc[UR4][R16.64] ;  /* 0x0000000410107981 */ /* 0x000f22000c1e1b00 */
[C---:B------:R-:W-:Y:S02]  /*0280*/  VIADD R13, R0.reuse, 0xfffffffd ;  /* 0xfffffffd000d7836 */ /* 0x040fe40000000000 */
[----:B------:R-:W-:Y:S01]  /*0290*/  IMAD.WIDE.U32 R14, R15, 0x8, R22 ;  /* 0x000000080f0e7825 */ /* 0x000fe200078e0016 */
[----:B------:R-:W-:-:S03]  /*02a0*/  IADD3 R11, PT, PT, R0, -0x2, RZ ;  /* 0xfffffffe000b7810 */ /* 0x000fc60007ffe0ff */
[--C-:B------:R-:W-:Y:S02]  /*02b0*/  IMAD.WIDE.U32 R12, R13, 0x8, R22.reuse ;  /* 0x000000080d0c7825 */ /* 0x100fe400078e0016 */
[----:B------:R-:W5:Y:S02]  /*02c0*/  LDG.E.64 R14, desc[UR4][R14.64] ;  /* 0x000000040e0e7981 */ /* 0x000f64000c1e1b00 */
[--C-:B------:R-:W-:Y:S02]  /*02d0*/  IMAD.WIDE.U32 R10, R11, 0x8, R22.reuse ;  /* 0x000000080b0a7825 */ /* 0x100fe400078e0016 */
[----:B------:R-:W5:Y:S02]  /*02e0*/  LDG.E.64 R12, desc[UR4][R12.64] ;  /* 0x000000040c0c7981 */ /* 0x000f64000c1e1b00 */
[----:B------:R-:W-:Y:S02]  /*02f0*/  VIADD R9, R0, 0xffffffff ;  /* 0xffffffff00097836 */ /* 0x000fe40000000000 */
[----:B------:R-:W5:Y:S02]  /*0300*/  LDG.E.64 R10, desc[UR4][R10.64] ;  /* 0x000000040a0a7981 */ /* 0x000f64000c1e1b00 */
[----:B------:R-:W-:-:S06]  /*0310*/  IMAD.WIDE.U32 R8, R9, 0x8, R22 ;  /* 0x0000000809087825 */ /* 0x000fcc00078e0016 */
[----:B------:R-:W5:Y:S01]  /*0320*/  LDG.E.64 R8, desc[UR4][R8.64] ;  /* 0x0000000408087981 */ /* 0x000f62000c1e1b00 */
[----:B--2---:R-:W-:Y:S01]  /*0330*/  DADD R18, R20, R18 ;  /* 0x0000000014127229 */ /* 0x004fe20000000012 */
[----:B------:R-:W-:-:S06]  /*0340*/  IMAD.WIDE.U32 R20, R0, 0x8, R22 ;  /* 0x0000000800147825 */ /* 0x000fcc00078e0016 */
[----:B------:R-:W2:Y:S01]  /*0350*/  LDG.E.64 R20, desc[UR4][R20.64] ;  /* 0x0000000414147981 */ /* 0x000ea2000c1e1b00 */
[----:B---3--:R-:W-:Y:S01]  /*0360*/  DADD R18, R18, R2 ;  /* 0x0000000012127229 */ /* 0x008fe20000000002 */
[----:B------:R-:W-:-:S04]  /*0370*/  VIADD R3, R0, 0x1 ;  /* 0x0000000100037836 */ /* 0x000fc80000000000 */
[----:B------:R-:W-:-:S03]  /*0380*/  IMAD.WIDE.U32 R2, R3, 0x8, R22 ;  /* 0x0000000803027825 */ /* 0x000fc600078e0016 */
[----:B----4-:R-:W-:Y:S01]  /*0390*/  DADD R16, R18, R16 ;  /* 0x0000000012107229 */ /* 0x010fe20000000010 */
[C---:B------:R-:W-:Y:S02]  /*03a0*/  IADD3 R19, PT, PT, R0.reuse, 0x2, RZ ;  /* 0x0000000200137810 */ /* 0x040fe40007ffe0ff */
[----:B------:R-:W3:Y:S03]  /*03b0*/  LDG.E.64 R2, desc[UR4][R2.64] ;  /* 0x0000000402027981 */ /* 0x000ee6000c1e1b00 */
[----:B------:R-:W-:Y:S02]  /*03c0*/  IMAD.WIDE.U32 R18, R19, 0x8, R22 ;  /* 0x0000000813127825 */ /* 0x000fe400078e0016 */
[----:B-----5:R-:W-:Y:S02]  /*03d0*/  DADD R14, R16, R14 ;  /* 0x00000000100e7229 */ /* 0x020fe4000000000e */
[----:B------:R-:W-:-:S02]  /*03e0*/  VIADD R17, R0, 0x3 ;  /* 0x0000000300117836 */ /* 0x000fc40000000000 */
[----:B------:R-:W4:Y:S02]  /*03f0*/  LDG.E.64 R18, desc[UR4][R18.64] ;  /* 0x0000000412127981 */ /* 0x000f24000c1e1b00 */
[--C-:B------:R-:W-:Y:S02]  /*0400*/  IMAD.WIDE.U32 R16, R17, 0x8, R22.reuse ;  /* 0x0000000811107825 */ /* 0x100fe400078e0016 */
[----:B------:R-:W-:Y:S02]  /*0410*/  DADD R12, R14, R12 ;  /* 0x000000000e0c7229 */ /* 0x000fe4000000000c */
[----:B------:R-:W-:Y:S02]  /*0420*/  VIADD R15, R0, 0x4 ;  /* 0x00000004000f7836 */ /* 0x000fe40000000000 */
[----:B------:R-:W5:Y:S02]  /*0430*/  LDG.E.64 R16, desc[UR4][R16.64] ;  /* 0x0000000410107981 */ /* 0x000f64000c1e1b00 */
[----:B------:R-:W-:-:S02]  /*0440*/  IMAD.WIDE.U32 R14, R15, 0x8, R22 ;  /* 0x000000080f0e7825 */ /* 0x000fc400078e0016 */
[----:B------:R-:W-:Y:S01]  /*0450*/  DADD R10, R12, R10 ;  /* 0x000000000c0a7229 */ /* 0x000fe2000000000a */
[----:B------:R-:W-:-:S03]  /*0460*/  IADD3 R13, PT, PT, R0, 0x5, RZ ;  /* 0x00000005000d7810 */ /* 0x000fc60007ffe0ff */
[----:B------:R-:W5:Y:S02]  /*0470*/  LDG.E.64 R14, desc[UR4][R14.64] ;  /* 0x000000040e0e7981 */ /* 0x000f64000c1e1b00 */
[--C-:B------:R-:W-:Y:S02]  /*0480*/  IMAD.WIDE.U32 R12, R13, 0x8, R22.reuse ;  /* 0x000000080d0c7825 */ /* 0x100fe400078e0016 */
[----:B------:R-:W-:Y:S02]  /*0490*/  DADD R8, R10, R8 ;  /* 0x000000000a087229 */ /* 0x000fe40000000008 */
[C---:B------:R-:W-:Y:S02]  /*04a0*/  VIADD R11, R0.reuse, 0x6 ;  /* 0x00000006000b7836 */ /* 0x040fe40000000000 */
[----:B------:R-:W5:Y:S02]  /*04b0*/  LDG.E.64 R12, desc[UR4][R12.64] ;  /* 0x000000040c0c7981 */ /* 0x000f64000c1e1b00 */
[----:B------:R-:W-:Y:S01]  /*04c0*/  IMAD.WIDE.U32 R10, R11, 0x8, R22 ;  /* 0x000000080b0a7825 */ /* 0x000fe200078e0016 */
[----:B------:R-:W-:-:S05]  /*04d0*/  IADD3 R27, PT, PT, R0, 0x8, RZ ;  /* 0x00000008001b7810 */ /* 0x000fca0007ffe0ff */
[----:B------:R-:W5:Y:S01]  /*04e0*/  LDG.E.64 R10, desc[UR4][R10.64] ;  /* 0x000000040a0a7981 */ /* 0x000f62000c1e1b00 */
[----:B--2---:R-:W-:Y:S01]  /*04f0*/  DADD R20, R8, R20 ;  /* 0x0000000008147229 */ /* 0x004fe20000000014 */
[----:B------:R-:W-:-:S04]  /*0500*/  VIADD R9, R0, 0x7 ;  /* 0x0000000700097836 */ /* 0x000fc80000000000 */
[----:B------:R-:W-:-:S04]  /*0510*/  IMAD.WIDE.U32 R8, R9, 0x8, R22 ;  /* 0x0000000809087825 */ /* 0x000fc800078e0016 */
[----:B------:R-:W-:Y:S02]  /*0520*/  IMAD.WIDE.U32 R22, R27, 0x8, R22 ;  /* 0x000000081b167825 */ /* 0x000fe400078e0016 */
[----:B------:R-:W2:Y:S04]  /*0530*/  LDG.E.64 R8, desc[UR4][R8.64] ;  /* 0x0000000408087981 */ /* 0x000ea8000c1e1b00 */
[----:B------:R-:W2:Y:S01]  /*0540*/  LDG.E.64 R22, desc[UR4][R22.64] ;  /* 0x0000000416167981 */ /* 0x000ea2000c1e1b00 */
[----:B---3--:R-:W-:-:S08]  /*0550*/  DADD R2, R20, R2 ;  /* 0x0000000014027229 */ /* 0x008fd00000000002 */
[----:B----4-:R-:W-:-:S08]  /*0560*/  DADD R2, R2, R18 ;  /* 0x0000000002027229 */ /* 0x010fd00000000012 */
[----:B-----5:R-:W-:-:S08]  /*0570*/  DADD R2, R2, R16 ;  /* 0x0000000002027229 */ /* 0x020fd00000000010 */
[----:B------:R-:W-:Y:S01]  /*0580*/  DADD R2, R2, R14 ;  /* 0x0000000002027229 */ /* 0x000fe2000000000e */
[----:B------:R-:W-:-:S07]  /*0590*/  VIADD R25, R25, 0x10 ;  /* 0x0000001019197836 */ /* 0x000fce0000000000 */
[----:B------:R-:W-:Y:S01]  /*05a0*/  DADD R2, R2, R12 ;  /* 0x0000000002027229 */ /* 0x000fe2000000000c */
[----:B------:R-:W-:-:S07]  /*05b0*/  ISETP.NE.AND P0, PT, R25, RZ, PT ;  /* 0x000000ff1900720c */ /* 0x000fce0003f05270 */
[----:B------:R-:W-:Y:S01]  /*05c0*/  DADD R2, R2, R10 ;  /* 0x0000000002027229 */ /* 0x000fe2000000000a */
[----:B------:R-:W-:-:S07]  /*05d0*/  VIADD R0, R0, 0x10 ;  /* 0x0000001000007836 */ /* 0x000fce0000000000 */
[----:B--2---:R-:W-:-:S08]  /*05e0*/  DADD R2, R2, R8 ;  /* 0x0000000002027229 */ /* 0x004fd00000000008 */
[----:B------:R-:W-:Y:S01]  /*05f0*/  DADD R18, R2, R22 ;  /* 0x0000000002127229 */ /* 0x000fe20000000016 */
[----:B------:R-:W-:Y:S10]  /*0600*/  @P0 BRA `(.L_x_11) ;  /* 0xfffffff800f00947 */ /* 0x000ff4000383ffff */
[----:B------:R-:W-:Y:S05]  /*0610*/  BSYNC.RECONVERGENT B2 ;  /* 0x0000000000027941 */ /* 0x000fea0003800200 */
.L_x_10:
[----:B------:R-:W-:-:S07]  /*0620*/  IADD3 R0, PT, PT, R0, -0x7, RZ ;  /* 0xfffffff900007810 */ /* 0x000fce0007ffe0ff */
.L_x_9:
[----:B------:R-:W-:Y:S05]  /*0630*/  BSYNC.RECONVERGENT B1 ;  /* 0x0000000000017941 */ /* 0x000fea0003800200 */
.L_x_8:
[----:B------:R-:W-:-:S13]  /*0640*/  ISETP.NE.AND P0, PT, R24, RZ, PT ;  /* 0x000000ff1800720c */ /* 0x000fda0003f05270 */
[----:B------:R-:W-:Y:S05]  /*0650*/  @!P0 BRA `(.L_x_7) ;  /* 0x0000000400248947 */ /* 0x000fea0003800000 */
[----:B------:R-:W-:Y:S01]  /*0660*/  ISETP.GE.U32.AND P0, PT, R24, 0x8, PT ;  /* 0x000000081800780c */ /* 0x000fe20003f06070 */
[----:B------:R-:W-:Y:S01]  /*0670*/  BSSY.RECONVERGENT B1, `(.L_x_12) ;  /* 0x0000025000017945 */ /* 0x000fe20003800200 */
[----:B------:R-:W-:-:S04]  /*0680*/  LOP3.LUT R25, R7, 0x7, RZ, 0xc0, !PT ;  /* 0x0000000707197812 */ /* 0x000fc800078ec0ff */
[----:B------:R-:W-:-:S07]  /*0690*/  ISETP.NE.AND P1, PT, R25, RZ, PT ;  /* 0x000000ff1900720c */ /* 0x000fce0003f25270 */
[----:B------:R-:W-:Y:S06]  /*06a0*/  @!P0 BRA `(.L_x_13) ;  /* 0x0000000000848947 */ /* 0x000fec0003800000 */
[----:B------:R-:W0:Y:S01]  /*06b0*/  LDC.64 R22, c[0x0][0x380] ;  /* 0x0000e000ff167b82 */ /* 0x000e220000000a00 */
[C---:B------:R-:W-:Y:S02]  /*06c0*/  VIADD R21, R0.reuse, 0x1 ;  /* 0x0000000100157836 */ /* 0x040fe40000000000 */
[C---:B------:R-:W-:Y:S01]  /*06d0*/  VIADD R17, R0.reuse, 0x2 ;  /* 0x0000000200117836 */ /* 0x040fe20000000000 */
[C---:B------:R-:W-:Y:S01]  /*06e0*/  IADD3 R15, PT, PT, R0.reuse, 0x3, RZ ;  /* 0x00000003000f7810 */ /* 0x040fe20007ffe0ff */
[----:B0-----:R-:W-:-:S04]  /*06f0*/  IMAD.WIDE.U32 R2, R0, 0x8, R22 ;  /* 0x0000000800027825 */ /* 0x001fc800078e0016 */
[--C-:B------:R-:W-:Y:S02]  /*0700*/  IMAD.WIDE.U32 R20, R21, 0x8, R22.reuse ;  /* 0x0000000815147825 */ /* 0x100fe400078e0016 */
[----:B------:R-:W2:Y:S02]  /*0710*/  LDG.E.64 R2, desc[UR4][R2.64] ;  /* 0x0000000402027981 */ /* 0x000ea4000c1e1b00 */
[--C-:B------:R-:W-:Y:S02]  /*0720*/  IMAD.WIDE.U32 R16, R17, 0x8, R22.reuse ;  /* 0x0000000811107825 */ /* 0x100fe400078e0016 */
[----:B------:R-:W3:Y:S02]  /*0730*/  LDG.E.64 R20, desc[UR4][R20.64] ;  /* 0x0000000414147981 */ /* 0x000ee4000c1e1b00 */
[----:B------:R-:W-:Y:S02]  /*0740*/  IMAD.WIDE.U32 R14, R15, 0x8, R22 ;  /* 0x000000080f0e7825 */ /* 0x000fe400078e0016 */
[----:B------:R-:W4:Y:S02]  /*0750*/  LDG.E.64 R16, desc[UR4][R16.64] ;  /* 0x0000000410107981 */ /* 0x000f24000c1e1b00 */
[----:B------:R-:W-:-:S02]  /*0760*/  VIADD R13, R0, 0x4 ;  /* 0x00000004000d7836 */ /* 0x000fc40000000000 */
[----:B------:R-:W5:Y:S01]  /*0770*/  LDG.E.64 R14, desc[UR4][R14.64] ;  /* 0x000000040e0e7981 */ /* 0x000f62000c1e1b00 */
[C---:B------:R-:W-:Y:S02]  /*0780*/  VIADD R11, R0.reuse, 0x5 ;  /* 0x00000005000b7836 */ /* 0x040fe40000000000 */
[----:B------:R-:W-:Y:S01]  /*0790*/  IMAD.WIDE.U32 R12, R13, 0x8, R22 ;  /* 0x000000080d0c7825 */ /* 0x000fe200078e0016 */
[----:B------:R-:W-:-:S03]  /*07a0*/  IADD3 R9, PT, PT, R0, 0x6, RZ ;  /* 0x0000000600097810 */ /* 0x000fc60007ffe0ff */
        /* <DEDUP_REMOVED lines=8> */
[----:B------:R-:W-:Y:S01]  /*0830*/  VIADD R0, R0, 0x8 ;  /* 0x0000000800007836 */ /* 0x000fe20000000000 */
[----:B--2---:R-:W-:-:S08]  /*0840*/  DADD R2, R18, R2 ;  /* 0x0000000012027229 */ /* 0x004fd00000000002 */
[----:B---3--:R-:W-:-:S08]  /*0850*/  DADD R2, R2, R20 ;  /* 0x0000000002027229 */ /* 0x008fd00000000014 */
[----:B----4-:R-:W-:-:S08]  /*0860*/  DADD R2, R2, R16 ;  /* 0x0000000002027229 */ /* 0x010fd00000000010 */
[----:B-----5:R-:W-:-:S08]  /*0870*/  DADD R2, R2, R14 ;  /* 0x0000000002027229 */ /* 0x020fd0000000000e */
[----:B------:R-:W-:-:S08]  /*0880*/  DADD R2, R2, R12 ;  /* 0x0000000002027229 */ /* 0x000fd0000000000c */
[----:B------:R-:W-:-:S08]  /*0890*/  DADD R2, R2, R10 ;  /* 0x0000000002027229 */ /* 0x000fd0000000000a */
[----:B------:R-:W-:-:S08]  /*08a0*/  DADD R2, R2, R8 ;  /* 0x0000000002027229 */ /* 0x000fd00000000008 */
[----:B------:R-:W-:-:S11]  /*08b0*/  DADD R18, R2, R22 ;  /* 0x0000000002127229 */ /* 0x000fd60000000016 */
.L_x_13:
[----:B------:R-:W-:Y:S05]  /*08c0*/  BSYNC.RECONVERGENT B1 ;  /* 0x0000000000017941 */ /* 0x000fea0003800200 */
.L_x_12:
[----:B------:R-:W-:Y:S05]  /*08d0*/  @!P1 BRA `(.L_x_7) ;  /* 0x0000000000849947 */ /* 0x000fea0003800000 */
[----:B------:R-:W-:Y:S01]  /*08e0*/  ISETP.GE.U32.AND P0, PT, R25, 0x4, PT ;  /* 0x000000041900780c */ /* 0x000fe20003f06070 */
[----:B------:R-:W-:Y:S01]  /*08f0*/  BSSY.RECONVERGENT B1, `(.L_x_14) ;  /* 0x0000015000017945 */ /* 0x000fe20003800200 */
[----:B------:R-:W-:-:S04]  /*0900*/  LOP3.LUT R2, R7, 0x3, RZ, 0xc0, !PT ;  /* 0x0000000307027812 */ /* 0x000fc800078ec0ff */
[----:B------:R-:W-:-:S07]  /*0910*/  ISETP.NE.AND P1, PT, R2, RZ, PT ;  /* 0x000000ff0200720c */ /* 0x000fce0003f25270 */
[----:B------:R-:W-:Y:S06]  /*0920*/  @!P0 BRA `(.L_x_15) ;  /* 0x0000000000448947 */ /* 0x000fec0003800000 */
[----:B------:R-:W0:Y:S01]  /*0930*/  LDC.64 R14, c[0x0][0x380] ;  /* 0x0000e000ff0e7b82 */ /* 0x000e220000000a00 */
[C---:B------:R-:W-:Y:S01]  /*0940*/  IADD3 R11, PT, PT, R0.reuse, 0x1, RZ ;  /* 0x00000001000b7810 */ /* 0x040fe20007ffe0ff */
[C---:B------:R-:W-:Y:S02]  /*0950*/  VIADD R9, R0.reuse, 0x2 ;  /* 0x0000000200097836 */ /* 0x040fe40000000000 */
[C---:B------:R-:W-:Y:S02]  /*0960*/  VIADD R3, R0.reuse, 0x3 ;  /* 0x0000000300037836 */ /* 0x040fe40000000000 */
[----:B0-----:R-:W-:-:S04]  /*0970*/  IMAD.WIDE.U32 R12, R0, 0x8, R14 ;  /* 0x00000008000c7825 */ /* 0x001fc800078e000e */
[--C-:B------:R-:W-:Y:S02]  /*0980*/  IMAD.WIDE.U32 R10, R11, 0x8, R14.reuse ;  /* 0x000000080b0a7825 */ /* 0x100fe400078e000e */
[----:B------:R-:W2:Y:S02]  /*0990*/  LDG.E.64 R12, desc[UR4][R12.64] ;  /* 0x000000040c0c7981 */ /* 0x000ea4000c1e1b00 */
[--C-:B------:R-:W-:Y:S02]  /*09a0*/  IMAD.WIDE.U32 R8, R9, 0x8, R14.reuse ;  /* 0x0000000809087825 */ /* 0x100fe400078e000e */
[----:B------:R-:W3:Y:S02]  /*09b0*/  LDG.E.64 R10, desc[UR4][R10.64] ;  /* 0x000000040a0a7981 */ /* 0x000ee4000c1e1b00 */
[----:B------:R-:W-:Y:S02]  /*09c0*/  IMAD.WIDE.U32 R14, R3, 0x8, R14 ;  /* 0x00000008030e7825 */ /* 0x000fe400078e000e */
[----:B------:R-:W4:Y:S04]  /*09d0*/  LDG.E.64 R8, desc[UR4][R8.64] ;  /* 0x0000000408087981 */ /* 0x000f28000c1e1b00 */
[----:B------:R-:W5:Y:S01]  /*09e0*/  LDG.E.64 R14, desc[UR4][R14.64] ;  /* 0x000000040e0e7981 */ /* 0x000f62000c1e1b00 */
[----:B------:R-:W-:Y:S01]  /*09f0*/  IADD3 R0, PT, PT, R0, 0x4, RZ ;  /* 0x0000000400007810 */ /* 0x000fe20007ffe0ff */
[----:B--2---:R-:W-:-:S08]  /*0a00*/  DADD R18, R18, R12 ;  /* 0x0000000012127229 */ /* 0x004fd0000000000c */
[----:B---3--:R-:W-:-:S08]  /*0a10*/  DADD R18, R18, R10 ;  /* 0x0000000012127229 */ /* 0x008fd0000000000a */
[----:B----4-:R-:W-:-:S08]  /*0a20*/  DADD R18, R18, R8 ;  /* 0x0000000012127229 */ /* 0x010fd00000000008 */
[----:B-----5:R-:W-:-:S11]  /*0a30*/  DADD R18, R18, R14 ;  /* 0x0000000012127229 */ /* 0x020fd6000000000e */
.L_x_15:
[----:B------:R-:W-:Y:S05]  /*0a40*/  BSYNC.RECONVERGENT B1 ;  /* 0x0000000000017941 */ /* 0x000fea0003800200 */
.L_x_14:
[----:B------:R-:W-:Y:S05]  /*0a50*/  @!P1 BRA `(.L_x_7) ;  /* 0x0000000000249947 */ /* 0x000fea0003800000 */
[----:B------:R-:W0:Y:S01]  /*0a60*/  LDC.64 R8, c[0x0][0x380] ;  /* 0x0000e000ff087b82 */ /* 0x000e220000000a00 */
[----:B------:R-:W-:-:S07]  /*0a70*/  IMAD.MOV R10, RZ, RZ, -R2 ;  /* 0x000000ffff0a7224 */ /* 0x000fce00078e0a02 */
.L_x_16:
[----:B0-----:R-:W-:-:S06]  /*0a80*/  IMAD.WIDE.U32 R2, R0, 0x8, R8 ;  /* 0x0000000800027825 */ /* 0x001fcc00078e0008 */
[----:B------:R-:W2:Y:S01]  /*0a90*/  LDG.E.64 R2, desc[UR4][R2.64] ;  /* 0x0000000402027981 */ /* 0x000ea2000c1e1b00 */
[----:B------:R-:W-:Y:S01]  /*0aa0*/  VIADD R10, R10, 0x1 ;  /* 0x000000010a0a7836 */ /* 0x000fe20000000000 */
[----:B------:R-:W-:-:S04]  /*0ab0*/  IADD3 R0, PT, PT, R0, 0x1, RZ ;  /* 0x0000000100007810 */ /* 0x000fc80007ffe0ff */
[----:B------:R-:W-:Y:S01]  /*0ac0*/  ISETP.NE.AND P0, PT, R10, RZ, PT ;  /* 0x000000ff0a00720c */ /* 0x000fe20003f05270 */
[----:B--2---:R-:W-:-:S12]  /*0ad0*/  DADD R18, R2, R18 ;  /* 0x0000000002127229 */ /* 0x004fd80000000012 */
[----:B------:R-:W-:Y:S05]  /*0ae0*/  @P0 BRA `(.L_x_16) ;  /* 0xfffffffc00e40947 */ /* 0x000fea000383ffff */
.L_x_7:
[----:B------:R-:W-:Y:S05]  /*0af0*/  BSYNC.RECONVERGENT B0 ;  /* 0x0000000000007941 */ /* 0x000fea0003800200 */
.L_x_6:
[----:B------:R-:W0:Y:S01]  /*0b00*/  I2F.F64 R14, R7 ;  /* 0x00000007000e7312 */ /* 0x000e220000201c00 */
[----:B------:R-:W-:Y:S01]  /*0b10*/  IMAD.MOV.U32 R2, RZ, RZ, 0x1 ;  /* 0x00000001ff027424 */ /* 0x000fe200078e00ff */
[----:B------:R-:W-:Y:S01]  /*0b20*/  FSETP.GEU.AND P2, PT, |R19|, 6.5827683646048100446e-37, PT ;  /* 0x036000001300780b */ /* 0x000fe20003f4e200 */
[----:B------:R-:W-:Y:S01]  /*0b30*/  BSSY.RECONVERGENT B0, `(.L_x_17) ;  /* 0x0000016000007945 */ /* 0x000fe20003800200 */
[----:B------:R-:W-:-:S04]  /*0b40*/  ISETP.GE.AND P1, PT, R5, R4, PT ;  /* 0x000000040500720c */ /* 0x000fc80003f26270 */
[----:B0-----:R-:W0:Y:S02]  /*0b50*/  MUFU.RCP64H R3, R15 ;  /* 0x0000000f00037308 */ /* 0x001e240000001800 */
[----:B0-----:R-:W-:-:S08]  /*0b60*/  DFMA R8, -R14, R2, 1 ;  /* 0x3ff000000e08742b */ /* 0x001fd00000000102 */
[----:B------:R-:W-:-:S08]  /*0b70*/  DFMA R8, R8, R8, R8 ;  /* 0x000000080808722b */ /* 0x000fd00000000008 */
[----:B------:R-:W-:-:S08]  /*0b80*/  DFMA R8, R2, R8, R2 ;  /* 0x000000080208722b */ /* 0x000fd00000000002 */
[----:B------:R-:W-:-:S08]  /*0b90*/  DFMA R2, -R14, R8, 1 ;  /* 0x3ff000000e02742b */ /* 0x000fd00000000108 */
[----:B------:R-:W-:-:S08]  /*0ba0*/  DFMA R2, R8, R2, R8 ;  /* 0x000000020802722b */ /* 0x000fd00000000008 */
[----:B------:R-:W-:-:S08]  /*0bb0*/  DMUL R8, R2, R18 ;  /* 0x0000001202087228 */ /* 0x000fd00000000000 */
[----:B------:R-:W-:-:S08]  /*0bc0*/  DFMA R10, -R14, R8, R18 ;  /* 0x000000080e0a722b */ /* 0x000fd00000000112 */
[----:B------:R-:W-:-:S10]  /*0bd0*/  DFMA R2, R2, R10, R8 ;  /* 0x0000000a0202722b */ /* 0x000fd40000000008 */
[----:B------:R-:W-:-:S05]  /*0be0*/  FFMA R0, RZ, R15, R3 ;  /* 0x0000000fff007223 */ /* 0x000fca0000000003 */
[----:B------:R-:W-:-:S13]  /*0bf0*/  FSETP.GT.AND P0, PT, |R0|, 1.469367938527859385e-39, PT ;  /* 0x001000000000780b */ /* 0x000fda0003f04200 */
[----:B------:R-:W-:Y:S05]  /*0c00*/  @P0 BRA P2, `(.L_x_18) ;  /* 0x0000000000200947 */ /* 0x000fea0001000000 */
[----:B------:R-:W-:Y:S01]  /*0c10*/  IMAD.MOV.U32 R8, RZ, RZ, R18 ;  /* 0x000000ffff087224 */ /* 0x000fe200078e0012 */
[----:B------:R-:W-:Y:S01]  /*0c20*/  MOV R9, R19 ;  /* 0x0000001300097202 */ /* 0x000fe20000000f00 */
[----:B------:R-:W-:Y:S01]  /*0c30*/  IMAD.MOV.U32 R10, RZ, RZ, R14 ;  /* 0x000000ffff0a7224 */ /* 0x000fe200078e000e */
[----:B------:R-:W-:Y:S01]  /*0c40*/  MOV R0, 0xc70 ;  /* 0x00000c7000007802 */ /* 0x000fe20000000f00 */
[----:B------:R-:W-:-:S07]  /*0c50*/  IMAD.MOV.U32 R11, RZ, RZ, R15 ;  /* 0x000000ffff0b7224 */ /* 0x000fce00078e000f */
[----:B------:R-:W-:Y:S05]  /*0c60*/  CALL.REL.NOINC `($__internal_0_$__cuda_sm20_div_rn_f64_full) ;  /* 0x00000010005c7944 */ /* 0x000fea0003c00000 */
[----:B------:R-:W-:Y:S01]  /*0c70*/  MOV R2, R18 ;  /* 0x0000001200027202 */ /* 0x000fe20000000f00 */
[----:B------:R-:W-:-:S07]  /*0c80*/  IMAD.MOV.U32 R3, RZ, RZ, R19 ;  /* 0x000000ffff037224 */ /* 0x000fce00078e0013 */
.L_x_18:
[----:B------:R-:W-:Y:S05]  /*0c90*/  BSYNC.RECONVERGENT B0 ;  /* 0x0000000000007941 */ /* 0x000fea0003800200 */
.L_x_17:
[----:B------:R-:W-:Y:S01]  /*0ca0*/  BSSY.RECONVERGENT B0, `(.L_x_19) ;  /* 0x00000bd000007945 */ /* 0x000fe20003800200 */
[----:B------:R-:W-:-:S03]  /*0cb0*/  CS2R R16, SRZ ;  /* 0x0000000000107805 */ /* 0x000fc6000001ff00 */
[----:B------:R-:W-:Y:S05]  /*0cc0*/  @P1 BRA `(.L_x_20) ;  /* 0x0000000800e81947 */ /* 0x000fea0003800000 */
[----:B------:R-:W-:Y:S01]  /*0cd0*/  IMAD.IADD R0, R5, 0x1, -R4 ;  /* 0x0000000105007824 */ /* 0x000fe200078e0a04 */
[----:B------:R-:W-:Y:S01]  /*0ce0*/  BSSY.RECONVERGENT B1, `(.L_x_21) ;  /* 0x0000060000017945 */ /* 0x000fe20003800200 */
[----:B------:R-:W-:-:S03]  /*0cf0*/  CS2R R16, SRZ ;  /* 0x0000000000107805 */ /* 0x000fc6000001ff00 */
[----:B------:R-:W-:Y:S02]  /*0d00*/  ISETP.GT.U32.AND P0, PT, R0, -0x10, PT ;  /* 0xfffffff00000780c */ /* 0x000fe40003f04070 */
[----:B------:R-:W-:-:S11]  /*0d10*/  LOP3.LUT R0, R7, 0xf, RZ, 0xc0, !PT ;  /* 0x0000000f07007812 */ /* 0x000fd600078ec0ff */
[----:B------:R-:W-:Y:S05]  /*0d20*/  @P0 BRA `(.L_x_22) ;  /* 0x00000004006c0947 */ /* 0x000fea0003800000 */
[----:B------:R-:W0:Y:S01]  /*0d30*/  LDC.64 R8, c[0x0][0x380] ;  /* 0x0000e000ff087b82 */ /* 0x000e220000000a00 */
[----:B------:R-:W-:Y:S01]  /*0d40*/  LOP3.LUT R6, R7, 0xfffffff0, RZ, 0xc0, !PT ;  /* 0xfffffff007067812 */ /* 0x000fe200078ec0ff */
[----:B------:R-:W-:Y:S01]  /*0d50*/  BSSY.RECONVERGENT B2, `(.L_x_23) ;  /* 0x0000057000027945 */ /* 0x000fe20003800200 */
[----:B------:R-:W-:Y:S02]  /*0d60*/  IADD3 R5, PT, PT, R5, 0x8, RZ ;  /* 0x0000000805057810 */ /* 0x000fe40007ffe0ff */
[----:B------:R-:W-:Y:S01]  /*0d70*/  CS2R R16, SRZ ;  /* 0x0000000000107805 */ /* 0x000fe2000001ff00 */
[----:B------:R-:W-:-:S07]  /*0d80*/  IMAD.MOV R6, RZ, RZ, -R6 ;  /* 0x000000ffff067224 */ /* 0x000fce00078e0a06 */
.L_x_24:
[C---:B------:R-:W-:Y:S01]  /*0d90*/  VIADD R11, R5.reuse, 0xfffffff9 ;  /* 0xfffffff9050b7836 */ /* 0x040fe20000000000 */
[----:B------:R-:W-:-:S03]  /*0da0*/  IADD3 R13, PT, PT, R5, -0x6, RZ ;  /* 0xfffffffa050d7810 */ /* 0x000fc60007ffe0ff */
[----:B0-----:R-:W-:-:S04]  /*0db0*/  IMAD.WIDE.U32 R10, R11, 0x8, R8 ;  /* 0x000000080b0a7825 */ /* 0x001fc800078e0008 */
[--C-:B------:R-:W-:Y:S02]  /*0dc0*/  IMAD.WIDE.U32 R12, R13, 0x8, R8.reuse ;  /* 0x000000080d0c7825 */ /* 0x100fe400078e0008 */
[----:B------:R-:W2:Y:S02]  /*0dd0*/  LDG.E.64 R10, desc[UR4][R10.64] ;  /* 0x000000040a0a7981 */ /* 0x000ea4000c1e1b00 */
[----:B------:R-:W-:Y:S02]  /*0de0*/  VIADD R23, R5, 0xfffffffb ;  /* 0xfffffffb05177836 */ /* 0x000fe40000000000 */
[----:B------:R-:W3:Y:S02]  /*0df0*/  LDG.E.64 R12, desc[UR4][R12.64] ;  /* 0x000000040c0c7981 */ /* 0x000ee4000c1e1b00 */
[----:B------:R-:W-:-:S06]  /*0e00*/  IMAD.WIDE.U32 R22, R23, 0x8, R8 ;  /* 0x0000000817167825 */ /* 0x000fcc00078e0008 */
[----:B------:R-:W4:Y:S01]  /*0e10*/  LDG.E.64 R22, desc[UR4][R22.64] ;  /* 0x0000000416167981 */ /* 0x000f22000c1e1b00 */
[----:B------:R-:W-:-:S04]  /*0e20*/  VIADD R25, R5, 0xfffffffc ;  /* 0xfffffffc05197836 */ /* 0x000fc80000000000 */
[----:B------:R-:W-:-:S06]  /*0e30*/  IMAD.WIDE.U32 R24, R25, 0x8, R8 ;  /* 0x0000000819187825 */ /* 0x000fcc00078e0008 */
[----:B------:R-:W5:Y:S01]  /*0e40*/  LDG.E.64 R24, desc[UR4][R24.64] ;  /* 0x0000000418187981 */ /* 0x000f62000c1e1b00 */
[C---:B------:R-:W-:Y:S01]  /*0e50*/  IADD3 R19, PT, PT, R5.reuse, -0x3, RZ ;  /* 0xfffffffd05137810 */ /* 0x040fe20007ffe0ff */
[----:B------:R-:W-:-:S04]  /*0e60*/  VIADD R21, R5, 0xfffffffe ;  /* 0xfffffffe05157836 */ /* 0x000fc80000000000 */
[----:B------:R-:W-:-:S04]  /*0e70*/  IMAD.WIDE.U32 R18, R19, 0x8, R8 ;  /* 0x0000000813127825 */ /* 0x000fc800078e0008 */
[----:B------:R-:W-:Y:S02]  /*0e80*/  IMAD.WIDE.U32 R20, R21, 0x8, R8 ;  /* 0x0000000815147825 */ /* 0x000fe400078e0008 */
[----:B------:R-:W5:Y:S04]  /*0e90*/  LDG.E.64 R18, desc[UR4][R18.64] ;  /* 0x0000000412127981 */ /* 0x000f68000c1e1b00 */
[----:B------:R-:W5:Y:S01]  /*0ea0*/  LDG.E.64 R20, desc[UR4][R20.64] ;  /* 0x0000000414147981 */ /* 0x000f62000c1e1b00 */
[----:B------:R-:W-:Y:S01]  /*0eb0*/  VIADD R27, R5, 0x2 ;  /* 0x00000002051b7836 */ /* 0x000fe20000000000 */
[--C-:B--2---:R-:W-:Y:S02]  /*0ec0*/  DADD R10, R10, -R2.reuse ;  /* 0x000000000a0a7229 */ /* 0x104fe40000000802 */
[----:B---3--:R-:W-:-:S06]  /*0ed0*/  DADD R12, R12, -R2 ;  /* 0x000000000c0c7229 */ /* 0x008fcc0000000802 */
[----:B------:R-:W-:Y:S01]  /*0ee0*/  DFMA R16, R10, R10, R16 ;  /* 0x0000000a0a10722b */ /* 0x000fe20000000010 */
[----:B------:R-:W-:Y:S01]  /*0ef0*/  VIADD R11, R5, 0xffffffff ;  /* 0xffffffff050b7836 */ /* 0x000fe20000000000 */
[----:B----4-:R-:W-:-:S03]  /*0f00*/  DADD R22, R22, -R2 ;  /* 0x0000000016167229 */ /* 0x010fc60000000802 */
[----:B------:R-:W-:-:S03]  /*0f10*/  IMAD.WIDE.U32 R10, R11, 0x8, R8 ;  /* 0x000000080b0a7825 */ /* 0x000fc600078e0008 */
[----:B------:R-:W-:Y:S01]  /*0f20*/  DFMA R12, R12, R12, R16 ;  /* 0x0000000c0c0c722b */ /* 0x000fe20000000010 */
[C---:B------:R-:W-:Y:S02]  /*0f30*/  IMAD.WIDE.U32 R16, R5.reuse, 0x8, R8 ;  /* 0x0000000805107825 */ /* 0x040fe400078e0008 */
[----:B------:R-:W2:Y:S05]  /*0f40*/  LDG.E.64 R10, desc[UR4][R10.64] ;  /* 0x000000040a0a7981 */ /* 0x000eaa000c1e1b00 */
[----:B------:R-:W-:Y:S01]  /*0f50*/  DFMA R22, R22, R22, R12 ;  /* 0x000000161616722b */ /* 0x000fe2000000000c */
[----:B------:R-:W3:Y:S01]  /*0f60*/  LDG.E.64 R16, desc[UR4][R16.64] ;  /* 0x0000000410107981 */ /* 0x000ee2000c1e1b00 */
[----:B------:R-:W-:Y:S01]  /*0f70*/  IADD3 R13, PT, PT, R5, 0x1, RZ ;  /* 0x00000001050d7810 */ /* 0x000fe20007ffe0ff */
[----:B-----5:R-:W-:-:S04]  /*0f80*/  DADD R24, R24, -R2 ;  /* 0x0000000018187229 */ /* 0x020fc80000000802 */
[----:B------:R-:W-:-:S06]  /*0f90*/  IMAD.WIDE.U32 R12, R13, 0x8, R8 ;  /* 0x000000080d0c7825 */ /* 0x000fcc00078e0008 */
[----:B------:R-:W4:Y:S01]  /*0fa0*/  LDG.E.64 R12, desc[UR4][R12.64] ;  /* 0x000000040c0c7981 */ /* 0x000f22000c1e1b00 */
[----:B------:R-:W-:Y:S01]  /*0fb0*/  DFMA R24, R24, R24, R22 ;  /* 0x000000181818722b */ /* 0x000fe20000000016 */
[----:B------:R-:W-:-:S06]  /*0fc0*/  IMAD.WIDE.U32 R22, R27, 0x8, R8 ;  /* 0x000000081b167825 */ /* 0x000fcc00078e0008 */
[----:B------:R-:W5:Y:S01]  /*0fd0*/  LDG.E.64 R22, desc[UR4][R22.64] ;  /* 0x0000000416167981 */ /* 0x000f62000c1e1b00 */
[--C-:B------:R-:W-:Y:S02]  /*0fe0*/  DADD R18, R18, -R2.reuse ;  /* 0x0000000012127229 */ /* 0x100fe40000000802 */
[----:B------:R-:W-:-:S06]  /*0ff0*/  DADD R20, R20, -R2 ;  /* 0x0000000014147229 */ /* 0x000fcc0000000802 */
[----:B------:R-:W-:Y:S01]  /*1000*/  DFMA R18, R18, R18, R24 ;  /* 0x000000121212722b */ /* 0x000fe20000000018 */
[----:B------:R-:W-:-:S07]  /*1010*/  VIADD R25, R5, 0x3 ;  /* 0x0000000305197836 */ /* 0x000fce0000000000 */
[----:B------:R-:W-:Y:S01]  /*1020*/  DFMA R18, R20, R20, R18 ;  /* 0x000000141412722b */ /* 0x000fe20000000012 */
[----:B------:R-:W-:Y:S01]  /*1030*/  VIADD R27, R5, 0x5 ;  /* 0x00000005051b7836 */ /* 0x000fe20000000000 */
[--C-:B--2---:R-:W-:Y:S01]  /*1040*/  DADD R20, R10, -R2.reuse ;  /* 0x000000000a147229 */ /* 0x104fe20000000802 */
[----:B------:R-:W-:Y:S01]  /*1050*/  IMAD.WIDE.U32 R10, R25, 0x8, R8 ;  /* 0x00000008190a7825 */ /* 0x000fe200078e0008 */
[----:B------:R-:W-:Y:S01]  /*1060*/  IADD3 R25, PT, PT, R5, 0x4, RZ ;  /* 0x0000000405197810 */ /* 0x000fe20007ffe0ff */
[----:B---3--:R-:W-:-:S04]  /*1070*/  DADD R16, R16, -R2 ;  /* 0x0000000010107229 */ /* 0x008fc80000000802 */
[----:B------:R-:W2:Y:S01]  /*1080*/  LDG.E.64 R10, desc[UR4][R10.64] ;  /* 0x000000040a0a7981 */ /* 0x000ea2000c1e1b00 */
[----:B------:R-:W-:Y:S01]  /*1090*/  DFMA R18, R20, R20, R18 ;  /* 0x000000141412722b */ /* 0x000fe20000000012 */
[----:B------:R-:W-:-:S06]  /*10a0*/  IMAD.WIDE.U32 R20, R25, 0x8, R8 ;  /* 0x0000000819147825 */ /* 0x000fcc00078e0008 */
[----:B------:R-:W3:Y:S01]  /*10b0*/  LDG.E.64 R20, desc[UR4][R20.64] ;  /* 0x0000000414147981 */ /* 0x000ee2000c1e1b00 */
[----:B------:R-:W-:Y:S02]  /*10c0*/  DFMA R24, R16, R16, R18 ;  /* 0x000000101018722b */ /* 0x000fe40000000012 */
[----:B----4-:R-:W-:Y:S01]  /*10d0*/  DADD R12, R12, -R2 ;  /* 0x000000000c0c7229 */ /* 0x010fe20000000802 */
[----:B------:R-:W-:-:S04]  /*10e0*/  IMAD.WIDE.U32 R18, R27, 0x8, R8 ;  /* 0x000000081b127825 */ /* 0x000fc800078e0008 */
[----:B------:R-:W-:Y:S02]  /*10f0*/  VIADD R17, R5, 0x6 ;  /* 0x0000000605117836 */ /* 0x000fe40000000000 */
[----:B------:R-:W4:Y:S01]  /*1100*/  LDG.E.64 R18, desc[UR4][R18.64] ;  /* 0x0000000412127981 */ /* 0x000f22000c1e1b00 */
[----:B------:R-:W-:Y:S01]  /*1110*/  DFMA R24, R12, R12, R24 ;  /* 0x0000000c0c18722b */ /* 0x000fe20000000018 */
[----:B------:R-:W-:Y:S01]  /*1120*/  IMAD.WIDE.U32 R12, R17, 0x8, R8 ;  /* 0x00000008110c7825 */ /* 0x000fe200078e0008 */
[----:B-----5:R-:W-:Y:S01]  /*1130*/  DADD R22, R22, -R2 ;  /* 0x0000000016167229 */ /* 0x020fe20000000802 */
[----:B------:R-:W-:-:S04]  /*1140*/  IADD3 R17, PT, PT, R5, 0x7, RZ ;  /* 0x0000000705117810 */ /* 0x000fc80007ffe0ff */
[----:B------:R-:W5:Y:S01]  /*1150*/  LDG.E.64 R12, desc[UR4][R12.64] ;  /* 0x000000040c0c7981 */ /* 0x000f62000c1e1b00 */
[--C-:B------:R-:W-:Y:S02]  /*1160*/  IMAD.WIDE.U32 R16, R17, 0x8, R8.reuse ;  /* 0x0000000811107825 */ /* 0x100fe400078e0008 */
[----:B------:R-:W-:Y:S02]  /*1170*/  DFMA R22, R22, R22, R24 ;  /* 0x000000161616722b */ /* 0x000fe40000000018 */
[----:B------:R-:W-:Y:S02]  /*1180*/  VIADD R25, R5, 0x8 ;  /* 0x0000000805197836 */ /* 0x000fe40000000000 */
[----:B------:R-:W5:Y:S02]  /*1190*/  LDG.E.64 R16, desc[UR4][R16.64] ;  /* 0x0000000410107981 */ /* 0x000f64000c1e1b00 */
[----:B------:R-:W-:-:S06]  /*11a0*/  IMAD.WIDE.U32 R24, R25, 0x8, R8 ;  /* 0x0000000819187825 */ /* 0x000fcc00078e0008 */
[----:B------:R-:W5:Y:S01]  /*11b0*/  LDG.E.64 R24, desc[UR4][R24.64] ;  /* 0x0000000418187981 */ /* 0x000f62000c1e1b00 */
[----:B------:R-:W-:-:S05]  /*11c0*/  VIADD R6, R6, 0x10 ;  /* 0x0000001006067836 */ /* 0x000fca0000000000 */
[----:B------:R-:W-:Y:S02]  /*11d0*/  ISETP.NE.AND P0, PT, R6, RZ, PT ;  /* 0x000000ff0600720c */ /* 0x000fe40003f05270 */
[----:B------:R-:W-:Y:S01]  /*11e0*/  IADD3 R5, PT, PT, R5, 0x10, RZ ;  /* 0x0000001005057810 */ /* 0x000fe20007ffe0ff */
[----:B--2---:R-:W-:-:S08]  /*11f0*/  DADD R10, R10, -R2 ;  /* 0x000000000a0a7229 */ /* 0x004fd00000000802 */
[----:B------:R-:W-:Y:S02]  /*1200*/  DFMA R22, R10, R10, R22 ;  /* 0x0000000a0a16722b */ /* 0x000fe40000000016 */
[----:B---3--:R-:W-:-:S08]  /*1210*/  DADD R20, R20, -R2 ;  /* 0x0000000014147229 */ /* 0x008fd00000000802 */
[----:B------:R-:W-:Y:S02]  /*1220*/  DFMA R22, R20, R20, R22 ;  /* 0x000000141416722b */ /* 0x000fe40000000016 */
[----:B----4-:R-:W-:-:S08]  /*1230*/  DADD R18, R18, -R2 ;  /* 0x0000000012127229 */ /* 0x010fd00000000802 */
[----:B------:R-:W-:Y:S02]  /*1240*/  DFMA R22, R18, R18, R22 ;  /* 0x000000121216722b */ /* 0x000fe40000000016 */
[--C-:B-----5:R-:W-:Y:S02]  /*1250*/  DADD R12, R12, -R2.reuse ;  /* 0x000000000c0c7229 */ /* 0x120fe40000000802 */
[----:B------:R-:W-:-:S06]  /*1260*/  DADD R10, R16, -R2 ;  /* 0x00000000100a7229 */ /* 0x000fcc0000000802 */
[----:B------:R-:W-:Y:S02]  /*1270*/  DFMA R22, R12, R12, R22 ;  /* 0x0000000c0c16722b */ /* 0x000fe40000000016 */
[----:B------:R-:W-:-:S06]  /*1280*/  DADD R16, R24, -R2 ;  /* 0x0000000018107229 */ /* 0x000fcc0000000802 */
[----:B------:R-:W-:-:S08]  /*1290*/  DFMA R22, R10, R10, R22 ;  /* 0x0000000a0a16722b */ /* 0x000fd00000000016 */
[----:B------:R-:W-:Y:S01]  /*12a0*/  DFMA R16, R16, R16, R22 ;  /* 0x000000101010722b */ /* 0x000fe20000000016 */
[----:B------:R-:W-:Y:S10]  /*12b0*/  @P0 BRA `(.L_x_24) ;  /* 0xfffffff800b40947 */ /* 0x000ff4000383ffff */
[----:B------:R-:W-:Y:S05]  /*12c0*/  BSYNC.RECONVERGENT B2 ;  /* 0x0000000000027941 */ /* 0x000fea0003800200 */
.L_x_23:
[----:B------:R-:W-:-:S07]  /*12d0*/  VIADD R6, R5, 0xfffffff9 ;  /* 0xfffffff905067836 */ /* 0x000fce0000000000 */
.L_x_22:
[----:B------:R-:W-:Y:S05]  /*12e0*/  BSYNC.RECONVERGENT B1 ;  /* 0x0000000000017941 */ /* 0x000fea0003800200 */
.L_x_21:
[----:B------:R-:W-:-:S13]  /*12f0*/  ISETP.NE.AND P0, PT, R0, RZ, PT ;  /* 0x000000ff0000720c */ /* 0x000fda0003f05270 */
[----:B------:R-:W-:Y:S05]  /*1300*/  @!P0 BRA `(.L_x_20) ;  /* 0x0000000400588947 */ /* 0x000fea0003800000 */
[----:B------:R-:W-:Y:S01]  /*1310*/  ISETP.GE.U32.AND P0, PT, R0, 0x8, PT ;  /* 0x000000080000780c */ /* 0x000fe20003f06070 */
[----:B------:R-:W-:Y:S01]  /*1320*/  BSSY.RECONVERGENT B1, `(.L_x_25) ;  /* 0x000002d000017945 */ /* 0x000fe20003800200 */
[----:B------:R-:W-:-:S04]  /*1330*/  LOP3.LUT R5, R7, 0x7, RZ, 0xc0, !PT ;  /* 0x0000000707057812 */ /* 0x000fc800078ec0ff */
[----:B------:R-:W-:-:S07]  /*1340*/  ISETP.NE.AND P1, PT, R5, RZ, PT ;  /* 0x000000ff0500720c */ /* 0x000fce0003f25270 */
[----:B------:R-:W-:Y:S06]  /*1350*/  @!P0 BRA `(.L_x_26) ;  /* 0x0000000000a48947 */ /* 0x000fec0003800000 */
[----:B------:R-:W0:Y:S02]  /*1360*/  LDC.64 R10, c[0x0][0x380] ;  /* 0x0000e000ff0a7b82 */ /* 0x000e240000000a00 */
[----:B0-----:R-:W-:-:S06]  /*1370*/  IMAD.WIDE.U32 R22, R6, 0x8, R10 ;  /* 0x0000000806167825 */ /* 0x001fcc00078e000a */
[----:B------:R-:W2:Y:S01]  /*1380*/  LDG.E.64 R22, desc[UR4][R22.64] ;  /* 0x0000000416167981 */ /* 0x000ea2000c1e1b00 */
[C---:B------:R-:W-:Y:S01]  /*1390*/  VIADD R9, R6.reuse, 0x1 ;  /* 0x0000000106097836 */ /* 0x040fe20000000000 */
[----:B------:R-:W-:-:S03]  /*13a0*/  IADD3 R21, PT, PT, R6, 0x2, RZ ;  /* 0x0000000206157810 */ /* 0x000fc60007ffe0ff */
[----:B------:R-:W-:-:S04]  /*13b0*/  IMAD.WIDE.U32 R8, R9, 0x8, R10 ;  /* 0x0000000809087825 */ /* 0x000fc800078e000a */
[--C-:B------:R-:W-:Y:S02]  /*13c0*/  IMAD.WIDE.U32 R20, R21, 0x8, R10.reuse ;  /* 0x0000000815147825 */ /* 0x100fe400078e000a */
[----:B------:R-:W3:Y:S02]  /*13d0*/  LDG.E.64 R8, desc[UR4][R8.64] ;  /* 0x0000000408087981 */ /* 0x000ee4000c1e1b00 */
[C---:B------:R-:W-:Y:S02]  /*13e0*/  VIADD R19, R6.reuse, 0x3 ;  /* 0x0000000306137836 */ /* 0x040fe40000000000 */
[----:B------:R-:W4:Y:S01]  /*13f0*/  LDG.E.64 R20, desc[UR4][R20.64] ;  /* 0x0000000414147981 */ /* 0x000f22000c1e1b00 */
[----:B------:R-:W-:Y:S01]  /*1400*/  IADD3 R13, PT, PT, R6, 0x4, RZ ;  /* 0x00000004060d7810 */ /* 0x000fe20007ffe0ff */
[----:B------:R-:W-:-:S04]  /*1410*/  IMAD.WIDE.U32 R18, R19, 0x8, R10 ;  /* 0x0000000813127825 */ /* 0x000fc800078e000a */
[--C-:B------:R-:W-:Y:S02]  /*1420*/  IMAD.WIDE.U32 R12, R13, 0x8, R10.reuse ;  /* 0x000000080d0c7825 */ /* 0x100fe400078e000a */
[----:B------:R-:W5:Y:S02]  /*1430*/  LDG.E.64 R18, desc[UR4][R18.64] ;  /* 0x0000000412127981 */ /* 0x000f64000c1e1b00 */
[C---:B------:R-:W-:Y:S02]  /*1440*/  VIADD R27, R6.reuse, 0x5 ;  /* 0x00000005061b7836 */ /* 0x040fe40000000000 */
[----:B------:R-:W5:Y:S01]  /*1450*/  LDG.E.64 R12, desc[UR4][R12.64] ;  /* 0x000000040c0c7981 */ /* 0x000f62000c1e1b00 */
[----:B--2---:R-:W-:Y:S01]  /*1460*/  DADD R24, R22, -R2 ;  /* 0x0000000016187229 */ /* 0x004fe20000000802 */
[----:B------:R-:W-:Y:S01]  /*1470*/  IMAD.WIDE.U32 R22, R27, 0x8, R10 ;  /* 0x000000081b167825 */ /* 0x000fe200078e000a */
[----:B------:R-:W-:-:S05]  /*1480*/  IADD3 R27, PT, PT, R6, 0x6, RZ ;  /* 0x00000006061b7810 */ /* 0x000fca0007ffe0ff */
[----:B------:R-:W2:Y:S01]  /*1490*/  LDG.E.64 R22, desc[UR4][R22.64] ;  /* 0x0000000416167981 */ /* 0x000ea2000c1e1b00 */
[----:B------:R-:W-:Y:S01]  /*14a0*/  DFMA R16, R24, R24, R16 ;  /* 0x000000181810722b */ /* 0x000fe20000000010 */
[----:B------:R-:W-:-:S04]  /*14b0*/  IMAD.WIDE.U32 R24, R27, 0x8, R10 ;  /* 0x000000081b187825 */ /* 0x000fc800078e000a */
[----:B------:R-:W-:Y:S02]  /*14c0*/  VIADD R27, R6, 0x7 ;  /* 0x00000007061b7836 */ /* 0x000fe40000000000 */
[----:B------:R-:W2:Y:S02]  /*14d0*/  LDG.E.64 R24, desc[UR4][R24.64] ;  /* 0x0000000418187981 */ /* 0x000ea4000c1e1b00 */
[----:B------:R-:W-:-:S06]  /*14e0*/  IMAD.WIDE.U32 R10, R27, 0x8, R10 ;  /* 0x000000081b0a7825 */ /* 0x000fcc00078e000a */
[----:B------:R-:W2:Y:S01]  /*14f0*/  LDG.E.64 R10, desc[UR4][R10.64] ;  /* 0x000000040a0a7981 */ /* 0x000ea2000c1e1b00 */
[--C-:B---3--:R-:W-:Y:S02]  /*1500*/  DADD R8, R8, -R2.reuse ;  /* 0x0000000008087229 */ /* 0x108fe40000000802 */
[----:B----4-:R-:W-:-:S06]  /*1510*/  DADD R20, R20, -R2 ;  /* 0x0000000014147229 */ /* 0x010fcc0000000802 */
[----:B------:R-:W-:Y:S02]  /*1520*/  DFMA R16, R8, R8, R16 ;  /* 0x000000080810722b */ /* 0x000fe40000000010 */
[----:B-----5:R-:W-:-:S06]  /*1530*/  DADD R18, R18, -R2 ;  /* 0x0000000012127229 */ /* 0x020fcc0000000802 */
[----:B------:R-:W-:Y:S02]  /*1540*/  DFMA R16, R20, R20, R16 ;  /* 0x000000141410722b */ /* 0x000fe40000000010 */
[----:B------:R-:W-:-:S06]  /*1550*/  DADD R12, R12, -R2 ;  /* 0x000000000c0c7229 */ /* 0x000fcc0000000802 */
[----:B------:R-:W-:-:S08]  /*1560*/  DFMA R16, R18, R18, R16 ;  /* 0x000000121210722b */ /* 0x000fd00000000010 */
[----:B------:R-:W-:Y:S01]  /*1570*/  DFMA R16, R12, R12, R16 ;  /* 0x0000000c0c10722b */ /* 0x000fe20000000010 */
[----:B------:R-:W-:Y:S01]  /*1580*/  IADD3 R6, PT, PT, R6, 0x8, RZ ;  /* 0x0000000806067810 */ /* 0x000fe20007ffe0ff */
[----:B--2---:R-:W-:-:S08]  /*1590*/  DADD R22, R22, -R2 ;  /* 0x0000000016167229 */ /* 0x004fd00000000802 */
[----:B------:R-:W-:Y:S02]  /*15a0*/  DFMA R16, R22, R22, R16 ;  /* 0x000000161610722b */ /* 0x000fe40000000010 */
[--C-:B------:R-:W-:Y:S02]  /*15b0*/  DADD R24, R24, -R2.reuse ;  /* 0x0000000018187229 */ /* 0x100fe40000000802 */
[----:B------:R-:W-:-:S06]  /*15c0*/  DADD R10, R10, -R2 ;  /* 0x000000000a0a7229 */ /* 0x000fcc0000000802 */
[----:B------:R-:W-:-:S08]  /*15d0*/  DFMA R16, R24, R24, R16 ;  /* 0x000000181810722b */ /* 0x000fd00000000010 */
[----:B------:R-:W-:-:S11]  /*15e0*/  DFMA R16, R10, R10, R16 ;  /* 0x0000000a0a10722b */ /* 0x000fd60000000010 */
.L_x_26:
[----:B------:R-:W-:Y:S05]  /*15f0*/  BSYNC.RECONVERGENT B1 ;  /* 0x0000000000017941 */ /* 0x000fea0003800200 */
.L_x_25:
[----:B------:R-:W-:Y:S05]  /*1600*/  @!P1 BRA `(.L_x_20) ;  /* 0x0000000000989947 */ /* 0x000fea0003800000 */
[----:B------:R-:W-:Y:S01]  /*1610*/  ISETP.GE.U32.AND P0, PT, R5, 0x4, PT ;  /* 0x000000040500780c */ /* 0x000fe20003f06070 */
[----:B------:R-:W-:Y:S01]  /*1620*/  BSSY.RECONVERGENT B1, `(.L_x_27) ;  /* 0x0000019000017945 */ /* 0x000fe20003800200 */
[----:B------:R-:W-:-:S04]  /*1630*/  LOP3.LUT R7, R7, 0x3, RZ, 0xc0, !PT ;  /* 0x0000000307077812 */ /* 0x000fc800078ec0ff */
[----:B------:R-:W-:-:S07]  /*1640*/  ISETP.NE.AND P1, PT, R7, RZ, PT ;  /* 0x000000ff0700720c */ /* 0x000fce0003f25270 */
[----:B------:R-:W-:Y:S06]  /*1650*/  @!P0 BRA `(.L_x_28) ;  /* 0x0000000000548947 */ /* 0x000fec0003800000 */
[----:B------:R-:W0:Y:S01]  /*1660*/  LDC.64 R8, c[0x0][0x380] ;  /* 0x0000e000ff087b82 */ /* 0x000e220000000a00 */
[C---:B------:R-:W-:Y:S01]  /*1670*/  VIADD R11, R6.reuse, 0x1 ;  /* 0x00000001060b7836 */ /* 0x040fe20000000000 */
[C---:B------:R-:W-:Y:S01]  /*1680*/  IADD3 R13, PT, PT, R6.reuse, 0x2, RZ ;  /* 0x00000002060d7810 */ /* 0x040fe20007ffe0ff */
        /* <DEDUP_REMOVED lines=10> */
[----:B--2---:R-:W-:-:S02]  /*1730*/  DADD R20, R18, -R2 ;  /* 0x0000000012147229 */ /* 0x004fc40000000802 */
[----:B---3--:R-:W-:-:S06]  /*1740*/  DADD R18, R10, -R2 ;  /* 0x000000000a127229 */ /* 0x008fcc0000000802 */
[----:B------:R-:W-:Y:S02]  /*1750*/  DFMA R16, R20, R20, R16 ;  /* 0x000000141410722b */ /* 0x000fe40000000010 */
[--C-:B----4-:R-:W-:Y:S02]  /*1760*/  DADD R20, R12, -R2.reuse ;  /* 0x000000000c147229 */ /* 0x110fe40000000802 */
[----:B-----5:R-:W-:-:S04]  /*1770*/  DADD R10, R8, -R2 ;  /* 0x00000000080a7229 */ /* 0x020fc80000000802 */
[----:B------:R-:W-:-:S08]  /*1780*/  DFMA R16, R18, R18, R16 ;  /* 0x000000121210722b */ /* 0x000fd00000000010 */
[----:B------:R-:W-:-:S08]  /*1790*/  DFMA R16, R20, R20, R16 ;  /* 0x000000141410722b */ /* 0x000fd00000000010 */
[----:B------:R-:W-:-:S11]  /*17a0*/  DFMA R16, R10, R10, R16 ;  /* 0x0000000a0a10722b */ /* 0x000fd60000000010 */
.L_x_28:
[----:B------:R-:W-:Y:S05]  /*17b0*/  BSYNC.RECONVERGENT B1 ;  /* 0x0000000000017941 */ /* 0x000fea0003800200 */
.L_x_27:
[----:B------:R-:W-:Y:S05]  /*17c0*/  @!P1 BRA `(.L_x_20) ;  /* 0x0000000000289947 */ /* 0x000fea0003800000 */
[----:B------:R-:W0:Y:S01]  /*17d0*/  LDC.64 R12, c[0x0][0x380] ;  /* 0x0000e000ff0c7b82 */ /* 0x000e220000000a00 */
[----:B------:R-:W-:-:S07]  /*17e0*/  IMAD.MOV R7, RZ, RZ, -R7 ;  /* 0x000000ffff077224 */ /* 0x000fce00078e0a07 */
.L_x_29:
[----:B0-----:R-:W-:-:S06]  /*17f0*/  IMAD.WIDE.U32 R8, R6, 0x8, R12 ;  /* 0x0000000806087825 */ /* 0x001fcc00078e000c */
[----:B------:R-:W2:Y:S01]  /*1800*/  LDG.E.64 R8, desc[UR4][R8.64] ;  /* 0x0000000408087981 */ /* 0x000ea2000c1e1b00 */
[----:B------:R-:W-:Y:S01]  /*1810*/  IADD3 R7, PT, PT, R7, 0x1, RZ ;  /* 0x0000000107077810 */ /* 0x000fe20007ffe0ff */
[----:B------:R-:W-:-:S03]  /*1820*/  VIADD R6, R6, 0x1 ;  /* 0x0000000106067836 */ /* 0x000fc60000000000 */
[----:B------:R-:W-:Y:S01]  /*1830*/  ISETP.NE.AND P0, PT, R7, RZ, PT ;  /* 0x000000ff0700720c */ /* 0x000fe20003f05270 */
[----:B--2---:R-:W-:-:S08]  /*1840*/  DADD R10, R8, -R2 ;  /* 0x00000000080a7229 */ /* 0x004fd00000000802 */
[----:B------:R-:W-:-:S04]  /*1850*/  DFMA R16, R10, R10, R16 ;  /* 0x0000000a0a10722b */ /* 0x000fc80000000010 */
[----:B------:R-:W-:Y:S07]  /*1860*/  @P0 BRA `(.L_x_29) ;  /* 0xfffffffc00e00947 */ /* 0x000fee000383ffff */
.L_x_20:
[----:B------:R-:W-:Y:S05]  /*1870*/  BSYNC.RECONVERGENT B0 ;  /* 0x0000000000007941 */ /* 0x000fea0003800200 */
.L_x_19:
[----:B------:R-:W-:Y:S01]  /*1880*/  DSETP.GTU.AND P0, PT, R16, RZ, PT ;  /* 0x000000ff1000722a */ /* 0x000fe20003f0c000 */
[----:B------:R-:W-:Y:S01]  /*1890*/  BSSY.RECONVERGENT B0, `(.L_x_30) ;  /* 0x0000032000007945 */ /* 0x000fe20003800200 */
[----:B------:R-:W-:Y:S01]  /*18a0*/  MOV R6, 0xe826d695 ;  /* 0xe826d69500067802 */ /* 0x000fe20000000f00 */
[----:B------:R-:W-:-:S11]  /*18b0*/  IMAD.MOV.U32 R7, RZ, RZ, 0x3e112e0b ;  /* 0x3e112e0bff077424 */ /* 0x000fd600078e00ff */
[----:B------:R-:W-:Y:S05]  /*18c0*/  @!P0 BRA `(.L_x_31) ;  /* 0x0000000000b88947 */ /* 0x000fea0003800000 */
[----:B------:R-:W0:Y:S01]  /*18d0*/  MUFU.RCP64H R7, R15 ;  /* 0x0000000f00077308 */ /* 0x000e220000001800 */
[----:B------:R-:W-:Y:S01]  /*18e0*/  MOV R6, 0x1 ;  /* 0x0000000100067802 */ /* 0x000fe20000000f00 */
[----:B------:R-:W-:Y:S01]  /*18f0*/  BSSY.RECONVERGENT B1, `(.L_x_32) ;  /* 0x0000015000017945 */ /* 0x000fe20003800200 */
[----:B------:R-:W-:-:S04]  /*1900*/  FSETP.GEU.AND P1, PT, |R17|, 6.5827683646048100446e-37, PT ;  /* 0x036000001100780b */ /* 0x000fc80003f2e200 */
        /* <DEDUP_REMOVED lines=14> */
[----:B------:R-:W-:Y:S02]  /*19f0*/  MOV R11, R15 ;  /* 0x0000000f000b7202 */ /* 0x000fe40000000f00 */
[----:B------:R-:W-:-:S07]  /*1a00*/  MOV R0, 0x1a20 ;  /* 0x00001a2000007802 */ /* 0x000fce0000000f00 */
[----:B------:R-:W-:Y:S05]  /*1a10*/  CALL.REL.NOINC `($__internal_0_$__cuda_sm20_div_rn_f64_full) ;  /* 0x0000000000f07944 */ /* 0x000fea0003c00000 */
[----:B------:R-:W-:Y:S01]  /*1a20*/  IMAD.MOV.U32 R6, RZ, RZ, R18 ;  /* 0x000000ffff067224 */ /* 0x000fe200078e0012 */
[----:B------:R-:W-:-:S07]  /*1a30*/  MOV R7, R19 ;  /* 0x0000001300077202 */ /* 0x000fce0000000f00 */
.L_x_33:
[----:B------:R-:W-:Y:S05]  /*1a40*/  BSYNC.RECONVERGENT B1 ;  /* 0x0000000000017941 */ /* 0x000fea0003800200 */
.L_x_32:
[----:B------:R-:W0:Y:S01]  /*1a50*/  MUFU.RSQ64H R9, R7 ;  /* 0x0000000700097308 */ /* 0x000e220000001c00 */
[----:B------:R-:W-:Y:S01]  /*1a60*/  VIADD R8, R7, 0xfcb00000 ;  /* 0xfcb0000007087836 */ /* 0x000fe20000000000 */
[----:B------:R-:W-:Y:S01]  /*1a70*/  MOV R12, 0x0 ;  /* 0x00000000000c7802 */ /* 0x000fe20000000f00 */
[----:B------:R-:W-:Y:S01]  /*1a80*/  IMAD.MOV.U32 R13, RZ, RZ, 0x3fd80000 ;  /* 0x3fd80000ff0d7424 */ /* 0x000fe200078e00ff */
[----:B------:R-:W-:Y:S02]  /*1a90*/  BSSY.RECONVERGENT B1, `(.L_x_34) ;  /* 0x000000f000017945 */ /* 0x000fe40003800200 */
[----:B------:R-:W-:Y:S01]  /*1aa0*/  ISETP.GE.U32.AND P0, PT, R8, 0x7ca00000, PT ;  /* 0x7ca000000800780c */ /* 0x000fe20003f06070 */
[----:B0-----:R-:W-:-:S08]  /*1ab0*/  DMUL R10, R8, R8 ;  /* 0x00000008080a7228 */ /* 0x001fd00000000000 */
[----:B------:R-:W-:-:S08]  /*1ac0*/  DFMA R10, -R10, R6, 1 ;  /* 0x3ff000000a0a742b */ /* 0x000fd00000000106 */
[----:B------:R-:W-:Y:S02]  /*1ad0*/  DFMA R12, R10, R12, 0.5 ;  /* 0x3fe000000a0c742b */ /* 0x000fe4000000000c */
[----:B------:R-:W-:-:S08]  /*1ae0*/  DMUL R10, R8, R10 ;  /* 0x0000000a080a7228 */ /* 0x000fd00000000000 */
[----:B------:R-:W-:-:S08]  /*1af0*/  DFMA R16, R12, R10, R8 ;  /* 0x0000000a0c10722b */ /* 0x000fd00000000008 */
[----:B------:R-:W-:Y:S02]  /*1b00*/  DMUL R10, R16, R6 ;  /* 0x00000006100a7228 */ /* 0x000fe40000000000 */
[----:B------:R-:W-:Y:S01]  /*1b10*/  IADD3 R15, PT, PT, R17, -0x100000, RZ ;  /* 0xfff00000110f7810 */ /* 0x000fe20007ffe0ff */
[----:B------:R-:W-:-:S05]  /*1b20*/  IMAD.MOV.U32 R14, RZ, RZ, R16 ;  /* 0x000000ffff0e7224 */ /* 0x000fca00078e0010 */
[----:B------:R-:W-:-:S08]  /*1b30*/  DFMA R18, R10, -R10, R6 ;  /* 0x8000000a0a12722b */ /* 0x000fd00000000006 */
[----:B------:R-:W-:Y:S01]  /*1b40*/  DFMA R12, R18, R14, R10 ;  /* 0x0000000e120c722b */ /* 0x000fe2000000000a */
[----:B------:R-:W-:Y:S10]  /*1b50*/  @!P0 BRA `(.L_x_35) ;  /* 0x0000000000088947 */ /* 0x000ff40003800000 */
[----:B------:R-:W-:-:S07]  /*1b60*/  MOV R0, 0x1b80 ;  /* 0x00001b8000007802 */ /* 0x000fce0000000f00 */
[----:B------:R-:W-:Y:S05]  /*1b70*/  CALL.REL.NOINC `($__internal_1_$__cuda_sm20_dsqrt_rn_f64_mediumpath_v1) ;  /* 0x0000000800047944 */ /* 0x000fea0003c00000 */
.L_x_35:
[----:B------:R-:W-:Y:S05]  /*1b80*/  BSYNC.RECONVERGENT B1 ;  /* 0x0000000000017941 */ /* 0x000fea0003800200 */
.L_x_34:
[----:B------:R-:W-:Y:S01]  /*1b90*/  MOV R6, R12 ;  /* 0x0000000c00067202 */ /* 0x000fe20000000f00 */
[----:B------:R-:W-:-:S07]  /*1ba0*/  IMAD.MOV.U32 R7, RZ, RZ, R13 ;  /* 0x000000ffff077224 */ /* 0x000fce00078e000d */
.L_x_31:
[----:B------:R-:W-:Y:S05]  /*1bb0*/  BSYNC.RECONVERGENT B0 ;  /* 0x0000000000007941 */ /* 0x000fea0003800200 */
.L_x_30:
[----:B------:R-:W0:Y:S01]  /*1bc0*/  LDC.64 R8, c[0x0][0x380] ;  /* 0x0000e000ff087b82 */ /* 0x000e220000000a00 */
[----:B------:R-:W1:Y:S01]  /*1bd0*/  MUFU.RCP64H R11, R7 ;  /* 0x00000007000b7308 */ /* 0x000e620000001800 */
[----:B------:R-:W-:Y:S01]  /*1be0*/  HFMA2 R10, -RZ, RZ, 0, 5.9604644775390625e-08 ;  /* 0x00000001ff0a7431 */ /* 0x000fe200000001ff */
[----:B------:R-:W2:Y:S01]  /*1bf0*/  LDCU.64 UR6, c[0x0][0x398] ;  /* 0x00007300ff0677ac */ /* 0x000ea20008000a00 */
[----:B0-----:R-:W-:-:S06]  /*1c00*/  IMAD.WIDE R8, R4, 0x8, R8 ;  /* 0x0000000804087825 */ /* 0x001fcc00078e0208 */
[----:B------:R-:W3:Y:S01]  /*1c10*/  LDG.E.64 R8, desc[UR4][R8.64] ;  /* 0x0000000408087981 */ /* 0x000ee2000c1e1b00 */
[----:B-1----:R-:W-:Y:S01]  /*1c20*/  DFMA R12, R10, -R6, 1 ;  /* 0x3ff000000a0c742b */ /* 0x002fe20000000806 */
[----:B------:R-:W-:Y:S07]  /*1c30*/  BSSY.RECONVERGENT B0, `(.L_x_36) ;  /* 0x0000016000007945 */ /* 0x000fee0003800200 */
[----:B------:R-:W-:-:S08]  /*1c40*/  DFMA R12, R12, R12, R12 ;  /* 0x0000000c0c0c722b */ /* 0x000fd0000000000c */
[----:B------:R-:W-:-:S08]  /*1c50*/  DFMA R12, R10, R12, R10 ;  /* 0x0000000c0a0c722b */ /* 0x000fd0000000000a */
[----:B------:R-:W-:-:S08]  /*1c60*/  DFMA R10, R12, -R6, 1 ;  /* 0x3ff000000c0a742b */ /* 0x000fd00000000806 */
[----:B------:R-:W-:Y:S02]  /*1c70*/  DFMA R10, R12, R10, R12 ;  /* 0x0000000a0c0a722b */ /* 0x000fe4000000000c */
[----:B---3--:R-:W-:-:S08]  /*1c80*/  DADD R2, R8, -R2 ;  /* 0x0000000008027229 */ /* 0x008fd00000000802 */
[----:B--2---:R-:W-:-:S08]  /*1c90*/  DMUL R14, R2, UR6 ;  /* 0x00000006020e7c28 */ /* 0x004fd00008000000 */
[----:B------:R-:W-:Y:S02]  /*1ca0*/  DMUL R2, R14, R10 ;  /* 0x0000000a0e027228 */ /* 0x000fe40000000000 */
[----:B------:R-:W-:-:S06]  /*1cb0*/  FSETP.GEU.AND P1, PT, |R15|, 6.5827683646048100446e-37, PT ;  /* 0x036000000f00780b */ /* 0x000fcc0003f2e200 */
[----:B------:R-:W-:-:S08]  /*1cc0*/  DFMA R8, R2, -R6, R14 ;  /* 0x800000060208722b */ /* 0x000fd0000000000e */
        /* <DEDUP_REMOVED lines=12> */
.L_x_37:
[----:B------:R-:W-:Y:S05]  /*1d90*/  BSYNC.RECONVERGENT B0 ;  /* 0x0000000000007941 */ /* 0x000fea0003800200 */
.L_x_36:
[----:B------:R-:W0:Y:S02]  /*1da0*/  LDC.64 R6, c[0x0][0x388] ;  /* 0x0000e200ff067b82 */ /* 0x000e240000000a00 */
[----:B0-----:R-:W-:-:S05]  /*1db0*/  IMAD.WIDE R4, R4, 0x8, R6 ;  /* 0x0000000804047825 */ /* 0x001fca00078e0206 */
[----:B------:R-:W-:Y:S01]  /*1dc0*/  STG.E.64 desc[UR4][R4.64], R2 ;  /* 0x0000000204007986 */ /* 0x000fe2000c101b04 */
[----:B------:R-:W-:Y:S05]  /*1dd0*/  EXIT ;  /* 0x000000000000794d */ /* 0x000fea0003800000 */
        .weak           $__internal_0_$__cuda_sm20_div_rn_f64_full
        .type           $__internal_0_$__cuda_sm20_div_rn_f64_full,@function
        .size           $__internal_0_$__cuda_sm20_div_rn_f64_full,($__internal_1_$__cuda_sm20_dsqrt_rn_f64_mediumpath_v1 - $__internal_0_$__cuda_sm20_div_rn_f64_full)
$__internal_0_$__cuda_sm20_div_rn_f64_full:
[C---:B------:R-:W-:Y:S01]  /*1de0*/  FSETP.GEU.AND P0, PT, |R11|.reuse, 1.469367938527859385e-39, PT ;  /* 0x001000000b00780b */ /* 0x040fe20003f0e200 */
[----:B------:R-:W-:Y:S01]  /*1df0*/  IMAD.MOV.U32 R25, RZ, RZ, 0x1ca00000 ;  /* 0x1ca00000ff197424 */ /* 0x000fe200078e00ff */
[----:B------:R-:W-:Y:S01]  /*1e00*/  LOP3.LUT R12, R11, 0x800fffff, RZ, 0xc0, !PT ;  /* 0x800fffff0b0c7812 */ /* 0x000fe200078ec0ff */
[----:B------:R-:W-:Y:S01]  /*1e10*/  BSSY.RECONVERGENT B2, `(.L_x_38) ;  /* 0x0000054000027945 */ /* 0x000fe20003800200 */
[C---:B------:R-:W-:Y:S02]  /*1e20*/  FSETP.GEU.AND P3, PT, |R9|.reuse, 1.469367938527859385e-39, PT ;  /* 0x001000000900780b */ /* 0x040fe40003f6e200 */
[----:B------:R-:W-:Y:S01]  /*1e30*/  LOP3.LUT R13, R12, 0x3ff00000, RZ, 0xfc, !PT ;  /* 0x3ff000000c0d7812 */ /* 0x000fe200078efcff */
[----:B------:R-:W-:Y:S01]  /*1e40*/  IMAD.MOV.U32 R12, RZ, RZ, R10 ;  /* 0x000000ffff0c7224 */ /* 0x000fe200078e000a */
[----:B------:R-:W-:Y:S02]  /*1e50*/  MOV R16, 0x1 ;  /* 0x0000000100107802 */ /* 0x000fe40000000f00 */
[----:B------:R-:W-:-:S02]  /*1e60*/  LOP3.LUT R24, R9, 0x7ff00000, RZ, 0xc0, !PT ;  /* 0x7ff0000009187812 */ /* 0x000fc400078ec0ff */
[C---:B------:R-:W-:Y:S01]  /*1e70*/  LOP3.LUT R27, R11.reuse, 0x7ff00000, RZ, 0xc0, !PT ;  /* 0x7ff000000b1b7812 */ /* 0x040fe200078ec0ff */
[----:B------:R-:W-:Y:S01]  /*1e80*/  @!P0 DMUL R12, R10, 8.98846567431157953865e+307 ;  /* 0x7fe000000a0c8828 */ /* 0x000fe20000000000 */
[----:B------:R-:W-:Y:S02]  /*1e90*/  MOV R26, R24 ;  /* 0x00000018001a7202 */ /* 0x000fe40000000f00 */
[C---:B------:R-:W-:Y:S02]  /*1ea0*/  ISETP.GE.U32.AND P2, PT, R24.reuse, R27, PT ;  /* 0x0000001b1800720c */ /* 0x040fe40003f46070 */
[----:B------:R-:W-:Y:S01]  /*1eb0*/  @!P3 LOP3.LUT R21, R11, 0x7ff00000, RZ, 0xc0, !PT ;  /* 0x7ff000000b15b812 */ /* 0x000fe200078ec0ff */
[----:B------:R-:W0:Y:S03]  /*1ec0*/  MUFU.RCP64H R17, R13 ;  /* 0x0000000d00117308 */ /* 0x000e260000001800 */
[----:B------:R-:W-:-:S02]  /*1ed0*/  @!P3 ISETP.GE.U32.AND P4, PT, R24, R21, PT ;  /* 0x000000151800b20c */ /* 0x000fc40003f86070 */
[----:B------:R-:W-:Y:S02]  /*1ee0*/  @!P0 LOP3.LUT R27, R13, 0x7ff00000, RZ, 0xc0, !PT ;  /* 0x7ff000000d1b8812 */ /* 0x000fe400078ec0ff */
[----:B------:R-:W-:-:S04]  /*1ef0*/  @!P3 SEL R21, R25, 0x63400000, !P4 ;  /* 0x634000001915b807 */ /* 0x000fc80006000000 */
[----:B------:R-:W-:-:S04]  /*1f00*/  @!P3 LOP3.LUT R22, R21, 0x80000000, R9, 0xf8, !PT ;  /* 0x800000001516b812 */ /* 0x000fc800078ef809 */
[----:B------:R-:W-:Y:S01]  /*1f10*/  @!P3 LOP3.LUT R23, R22, 0x100000, RZ, 0xfc, !PT ;  /* 0x001000001617b812 */ /* 0x000fe200078efcff */
[----:B------:R-:W-:Y:S01]  /*1f20*/  @!P3 IMAD.MOV.U32 R22, RZ, RZ, RZ ;  /* 0x000000ffff16b224 */ /* 0x000fe200078e00ff */
[----:B0-----:R-:W-:-:S08]  /*1f30*/  DFMA R18, R16, -R12, 1 ;  /* 0x3ff000001012742b */ /* 0x001fd0000000080c */
[----:B------:R-:W-:-:S08]  /*1f40*/  DFMA R18, R18, R18, R18 ;  /* 0x000000121212722b */ /* 0x000fd00000000012 */
[----:B------:R-:W-:Y:S01]  /*1f50*/  DFMA R18, R16, R18, R16 ;  /* 0x000000121012722b */ /* 0x000fe20000000010 */
[----:B------:R-:W-:Y:S02]  /*1f60*/  SEL R17, R25, 0x63400000, !P2 ;  /* 0x6340000019117807 */ /* 0x000fe40005000000 */
[----:B------:R-:W-:Y:S02]  /*1f70*/  MOV R16, R8 ;  /* 0x0000000800107202 */ /* 0x000fe40000000f00 */
[----:B------:R-:W-:-:S03]  /*1f80*/  LOP3.LUT R17, R17, 0x800fffff, R9, 0xf8, !PT ;  /* 0x800fffff11117812 */ /* 0x000fc600078ef809 */
[----:B------:R-:W-:-:S03]  /*1f90*/  DFMA R20, R18, -R12, 1 ;  /* 0x3ff000001214742b */ /* 0x000fc6000000080c */
[----:B------:R-:W-:-:S05]  /*1fa0*/  @!P3 DFMA R16, R16, 2, -R22 ;  /* 0x400000001010b82b */ /* 0x000fca0000000816 */
[----:B------:R-:W-:-:S05]  /*1fb0*/  DFMA R20, R18, R20, R18 ;  /* 0x000000141214722b */ /* 0x000fca0000000012 */
[----:B------:R-:W-:-:S03]  /*1fc0*/  @!P3 LOP3.LUT R26, R17, 0x7ff00000, RZ, 0xc0, !PT ;  /* 0x7ff00000111ab812 */ /* 0x000fc600078ec0ff */
[----:B------:R-:W-:Y:S02]  /*1fd0*/  DMUL R18, R20, R16 ;  /* 0x0000001014127228 */ /* 0x000fe40000000000 */
[----:B------:R-:W-:-:S05]  /*1fe0*/  VIADD R28, R26, 0xffffffff ;  /* 0xffffffff1a1c7836 */ /* 0x000fca0000000000 */
[----:B------:R-:W-:Y:S01]  /*1ff0*/  ISETP.GT.U32.AND P0, PT, R28, 0x7feffffe, PT ;  /* 0x7feffffe1c00780c */ /* 0x000fe20003f04070 */
[----:B------:R-:W-:Y:S01]  /*2000*/  DFMA R22, R18, -R12, R16 ;  /* 0x8000000c1216722b */ /* 0x000fe20000000010 */
[----:B------:R-:W-:-:S04]  /*2010*/  IADD3 R28, PT, PT, R27, -0x1, RZ ;  /* 0xffffffff1b1c7810 */ /* 0x000fc80007ffe0ff */
[----:B------:R-:W-:-:S03]  /*2020*/  ISETP.GT.U32.OR P0, PT, R28, 0x7feffffe, P0 ;  /* 0x7feffffe1c00780c */ /* 0x000fc60000704470 */
[----:B------:R-:W-:-:S10]  /*2030*/  DFMA R22, R20, R22, R18 ;  /* 0x000000161416722b */ /* 0x000fd40000000012 */
[----:B------:R-:W-:Y:S05]  /*2040*/  @P0 BRA `(.L_x_39) ;  /* 0x00000000006c0947 */ /* 0x000fea0003800000 */
[----:B------:R-:W-:-:S04]  /*2050*/  LOP3.LUT R9, R11, 0x7ff00000, RZ, 0xc0, !PT ;  /* 0x7ff000000b097812 */ /* 0x000fc800078ec0ff */
[CC--:B------:R-:W-:Y:S02]  /*2060*/  VIADDMNMX R8, R24.reuse, -R9.reuse, 0xb9600000, !PT ;  /* 0xb960000018087446 */ /* 0x0c0fe40007800909 */
[----:B------:R-:W-:Y:S02]  /*2070*/  ISETP.GE.U32.AND P0, PT, R24, R9, PT ;  /* 0x000000091800720c */ /* 0x000fe40003f06070 */
[----:B------:R-:W-:Y:S02]  /*2080*/  VIMNMX R8, PT, PT, R8, 0x46a00000, PT ;  /* 0x46a0000008087848 */ /* 0x000fe40003fe0100 */
[----:B------:R-:W-:-:S05]  /*2090*/  SEL R25, R25, 0x63400000, !P0 ;  /* 0x6340000019197807 */ /* 0x000fca0004000000 */
[----:B------:R-:W-:Y:S02]  /*20a0*/  IMAD.IADD R20, R8, 0x1, -R25 ;  /* 0x0000000108147824 */ /* 0x000fe400078e0a19 */
[----:B------:R-:W-:-:S03]  /*20b0*/  IMAD.MOV.U32 R8, RZ, RZ, RZ ;  /* 0x000000ffff087224 */ /* 0x000fc600078e00ff */
[----:B------:R-:W-:-:S06]  /*20c0*/  IADD3 R9, PT, PT, R20, 0x7fe00000, RZ ;  /* 0x7fe0000014097810 */ /* 0x000fcc0007ffe0ff */
[----:B------:R-:W-:-:S10]  /*20d0*/  DMUL R18, R22, R8 ;  /* 0x0000000816127228 */ /* 0x000fd40000000000 */
[----:B------:R-:W-:-:S13]  /*20e0*/  FSETP.GTU.AND P0, PT, |R19|, 1.469367938527859385e-39, PT ;  /* 0x001000001300780b */ /* 0x000fda0003f0c200 */
[----:B------:R-:W-:Y:S05]  /*20f0*/  @P0 BRA `(.L_x_40) ;  /* 0x0000000000940947 */ /* 0x000fea0003800000 */
[----:B------:R-:W-:Y:S01]  /*2100*/  DFMA R12, R22, -R12, R16 ;  /* 0x8000000c160c722b */ /* 0x000fe20000000010 */
[----:B------:R-:W-:-:S09]  /*2110*/  MOV R10, RZ ;  /* 0x000000ff000a7202 */ /* 0x000fd20000000f00 */
[C---:B------:R-:W-:Y:S02]  /*2120*/  FSETP.NEU.AND P0, PT, R13.reuse, RZ, PT ;  /* 0x000000ff0d00720b */ /* 0x040fe40003f0d000 */
[----:B------:R-:W-:-:S04]  /*2130*/  LOP3.LUT R17, R13, 0x80000000, R11, 0x48, !PT ;  /* 0x800000000d117812 */ /* 0x000fc800078e480b */
[----:B------:R-:W-:-:S07]  /*2140*/  LOP3.LUT R11, R17, R9, RZ, 0xfc, !PT ;  /* 0x00000009110b7212 */ /* 0x000fce00078efcff */
[----:B------:R-:W-:Y:S05]  /*2150*/  @!P0 BRA `(.L_x_40) ;  /* 0x00000000007c8947 */ /* 0x000fea0003800000 */
[----:B------:R-:W-:Y:S01]  /*2160*/  IMAD.MOV R9, RZ, RZ, -R20 ;  /* 0x000000ffff097224 */ /* 0x000fe200078e0a14 */
[----:B------:R-:W-:Y:S01]  /*2170*/  MOV R8, RZ ;  /* 0x000000ff00087202 */ /* 0x000fe20000000f00 */
[----:B------:R-:W-:-:S05]  /*2180*/  DMUL.RP R10, R22, R10 ;  /* 0x0000000a160a7228 */ /* 0x000fca0000008000 */
[----:B------:R-:W-:-:S05]  /*2190*/  DFMA R8, R18, -R8, R22 ;  /* 0x800000081208722b */ /* 0x000fca0000000016 */
[----:B------:R-:W-:Y:S02]  /*21a0*/  LOP3.LUT R17, R11, R17, RZ, 0x3c, !PT ;  /* 0x000000110b117212 */ /* 0x000fe400078e3cff */
[----:B------:R-:W-:-:S04]  /*21b0*/  IADD3 R8, PT, PT, -R20, -0x43300000, RZ ;  /* 0xbcd0000014087810 */ /* 0x000fc80007ffe1ff */
[----:B------:R-:W-:-:S04]  /*21c0*/  FSETP.NEU.AND P0, PT, |R9|, R8, PT ;  /* 0x000000080900720b */ /* 0x000fc80003f0d200 */
[----:B------:R-:W-:Y:S02]  /*21d0*/  FSEL R18, R10, R18, !P0 ;  /* 0x000000120a127208 */ /* 0x000fe40004000000 */
[----:B------:R-:W-:Y:S01]  /*21e0*/  FSEL R19, R17, R19, !P0 ;  /* 0x0000001311137208 */ /* 0x000fe20004000000 */
[----:B------:R-:W-:Y:S06]  /*21f0*/  BRA `(.L_x_40) ;  /* 0x0000000000547947 */ /* 0x000fec0003800000 */
.L_x_39:
[----:B------:R-:W-:-:S14]  /*2200*/  DSETP.NAN.AND P0, PT, R8, R8, PT ;  /* 0x000000080800722a */ /* 0x000fdc0003f08000 */
[----:B------:R-:W-:Y:S05]  /*2210*/  @P0 BRA `(.L_x_41) ;  /* 0x0000000000440947 */ /* 0x000fea0003800000 */
[----:B------:R-:W-:-:S14]  /*2220*/  DSETP.NAN.AND P0, PT, R10, R10, PT ;  /* 0x0000000a0a00722a */ /* 0x000fdc0003f08000 */
[----:B------:R-:W-:Y:S05]  /*2230*/  @P0 BRA `(.L_x_42) ;  /* 0x0000000000300947 */ /* 0x000fea0003800000 */
[----:B------:R-:W-:Y:S01]  /*2240*/  ISETP.NE.AND P0, PT, R26, R27, PT ;  /* 0x0000001b1a00720c */ /* 0x000fe20003f05270 */
[----:B------:R-:W-:Y:S01]  /*2250*/  IMAD.MOV.U32 R18, RZ, RZ, 0x0 ;  /* 0x00000000ff127424 */ /* 0x000fe200078e00ff */
[----:B------:R-:W-:-:S11]  /*2260*/  MOV R19, 0xfff80000 ;  /* 0xfff8000000137802 */ /* 0x000fd60000000f00 */
[----:B------:R-:W-:Y:S05]  /*2270*/  @!P0 BRA `(.L_x_40) ;  /* 0x0000000000348947 */ /* 0x000fea0003800000 */
[----:B------:R-:W-:Y:S02]  /*2280*/  ISETP.NE.AND P0, PT, R26, 0x7ff00000, PT ;  /* 0x7ff000001a00780c */ /* 0x000fe40003f05270 */
[----:B------:R-:W-:Y:S02]  /*2290*/  LOP3.LUT R19, R9, 0x80000000, R11, 0x48, !PT ;  /* 0x8000000009137812 */ /* 0x000fe400078e480b */
[----:B------:R-:W-:-:S13]  /*22a0*/  ISETP.EQ.OR P0, PT, R27, RZ, !P0 ;  /* 0x000000ff1b00720c */ /* 0x000fda0004702670 */
[----:B------:R-:W-:Y:S01]  /*22b0*/  @P0 LOP3.LUT R8, R19, 0x7ff00000, RZ, 0xfc, !PT ;  /* 0x7ff0000013080812 */ /* 0x000fe200078efcff */
[----:B------:R-:W-:Y:S01]  /*22c0*/  @!P0 IMAD.MOV.U32 R18, RZ, RZ, RZ ;  /* 0x000000ffff128224 */ /* 0x000fe200078e00ff */
[----:B------:R-:W-:-:S03]  /*22d0*/  @P0 MOV R18, RZ ;  /* 0x000000ff00120202 */ /* 0x000fc60000000f00 */
[----:B------:R-:W-:Y:S01]  /*22e0*/  @P0 IMAD.MOV.U32 R19, RZ, RZ, R8 ;  /* 0x000000ffff130224 */ /* 0x000fe200078e0008 */
[----:B------:R-:W-:Y:S06]  /*22f0*/  BRA `(.L_x_40) ;  /* 0x0000000000147947 */ /* 0x000fec0003800000 */
.L_x_42:
[----:B------:R-:W-:Y:S02]  /*2300*/  LOP3.LUT R19, R11, 0x80000, RZ, 0xfc, !PT ;  /* 0x000800000b137812 */ /* 0x000fe400078efcff */
[----:B------:R-:W-:Y:S01]  /*2310*/  MOV R18, R10 ;  /* 0x0000000a00127202 */ /* 0x000fe20000000f00 */
[----:B------:R-:W-:Y:S06]  /*2320*/  BRA `(.L_x_40) ;  /* 0x0000000000087947 */ /* 0x000fec0003800000 */
.L_x_41:
[----:B------:R-:W-:Y:S01]  /*2330*/  LOP3.LUT R19, R9, 0x80000, RZ, 0xfc, !PT ;  /* 0x0008000009137812 */ /* 0x000fe200078efcff */
[----:B------:R-:W-:-:S07]  /*2340*/  IMAD.MOV.U32 R18, RZ, RZ, R8 ;  /* 0x000000ffff127224 */ /* 0x000fce00078e0008 */
.L_x_40:
[----:B------:R-:W-:Y:S05]  /*2350*/  BSYNC.RECONVERGENT B2 ;  /* 0x0000000000027941 */ /* 0x000fea0003800200 */
.L_x_38:
[----:B------:R-:W-:Y:S01]  /*2360*/  MOV R8, R0 ;  /* 0x0000000000087202 */ /* 0x000fe20000000f00 */
[----:B------:R-:W-:-:S04]  /*2370*/  IMAD.MOV.U32 R9, RZ, RZ, 0x0 ;  /* 0x00000000ff097424 */ /* 0x000fc800078e00ff */
[----:B------:R-:W-:Y:S05]  /*2380*/  RET.REL.NODEC R8 `(_Z12k_vol_zscorePKdPdiid) ;  /* 0xffffffdc081c7950 */ /* 0x000fea0003c3ffff */
        .weak           $__internal_1_$__cuda_sm20_dsqrt_rn_f64_mediumpath_v1
        .type           $__internal_1_$__cuda_sm20_dsqrt_rn_f64_mediumpath_v1,@function
        .size           $__internal_1_$__cuda_sm20_dsqrt_rn_f64_mediumpath_v1,(.L_x_130 - $__internal_1_$__cuda_sm20_dsqrt_rn_f64_mediumpath_v1)
$__internal_1_$__cuda_sm20_dsqrt_rn_f64_mediumpath_v1:
[----:B------:R-:W-:Y:S01]  /*2390*/  ISETP.GE.U32.AND P0, PT, R8, -0x3400000, PT ;  /* 0xfcc000000800780c */ /* 0x000fe20003f06070 */
[----:B------:R-:W-:Y:S01]  /*23a0*/  BSSY.RECONVERGENT B2, `(.L_x_43) ;  /* 0x0000028000027945 */ /* 0x000fe20003800200 */
[----:B------:R-:W-:Y:S01]  /*23b0*/  IMAD.MOV.U32 R8, RZ, RZ, R6 ;  /* 0x000000ffff087224 */ /* 0x000fe200078e0006 */
[----:B------:R-:W-:Y:S01]  /*23c0*/  MOV R9, R7 ;  /* 0x0000000700097202 */ /* 0x000fe20000000f00 */
[----:B------:R-:W-:Y:S01]  /*23d0*/  IMAD.MOV.U32 R6, RZ, RZ, R18 ;  /* 0x000000ffff067224 */ /* 0x000fe200078e0012 */
[----:B------:R-:W-:Y:S02]  /*23e0*/  MOV R14, R16 ;  /* 0x00000010000e7202 */ /* 0x000fe40000000f00 */
[----:B------:R-:W-:-:S06]  /*23f0*/  MOV R7, R19 ;  /* 0x0000001300077202 */ /* 0x000fcc0000000f00 */
[----:B------:R-:W-:Y:S05]  /*2400*/  @!P0 BRA `(.L_x_44) ;  /* 0x0000000000208947 */ /* 0x000fea0003800000 */
[----:B------:R-:W-:-:S10]  /*2410*/  DFMA.RM R6, R6, R14, R10 ;  /* 0x0000000e0606722b */ /* 0x000fd4000000400a */
[----:B------:R-:W-:-:S05]  /*2420*/  IADD3 R10, P0, PT, R6, 0x1, RZ ;  /* 0x00000001060a7810 */ /* 0x000fca0007f1e0ff */
[----:B------:R-:W-:-:S06]  /*2430*/  IMAD.X R11, RZ, RZ, R7, P0 ;  /* 0x000000ffff0b7224 */ /* 0x000fcc00000e0607 */
[----:B------:R-:W-:-:S08]  /*2440*/  DFMA.RP R8, -R6, R10, R8 ;  /* 0x0000000a0608722b */ /* 0x000fd00000008108 */
[----:B------:R-:W-:-:S06]  /*2450*/  DSETP.GT.AND P0, PT, R8, RZ, PT ;  /* 0x000000ff0800722a */ /* 0x000fcc0003f04000 */
[----:B------:R-:W-:Y:S02]  /*2460*/  FSEL R6, R10, R6, P0 ;  /* 0x000000060a067208 */ /* 0x000fe40000000000 */
[----:B------:R-:W-:Y:S01]  /*2470*/  FSEL R7, R11, R7, P0 ;  /* 0x000000070b077208 */ /* 0x000fe20000000000 */
[----:B------:R-:W-:Y:S06]  /*2480*/  BRA `(.L_x_45) ;  /* 0x0000000000647947 */ /* 0x000fec0003800000 */
.L_x_44:
[----:B------:R-:W-:-:S14]  /*2490*/  DSETP.NE.AND P0, PT, R8, RZ, PT ;  /* 0x000000ff0800722a */ /* 0x000fdc0003f05000 */
[----:B------:R-:W-:Y:S05]  /*24a0*/  @!P0 BRA `(.L_x_46) ;  /* 0x0000000000588947 */ /* 0x000fea0003800000 */
[----:B------:R-:W-:-:S13]  /*24b0*/  ISETP.GE.AND P0, PT, R9, RZ, PT ;  /* 0x000000ff0900720c */ /* 0x000fda0003f06270 */
[----:B------:R-:W-:Y:S01]  /*24c0*/  @!P0 MOV R6, 0x0 ;  /* 0x0000000000068802 */ /* 0x000fe20000000f00 */
[----:B------:R-:W-:Y:S01]  /*24d0*/  @!P0 IMAD.MOV.U32 R7, RZ, RZ, -0x80000 ;  /* 0xfff80000ff078424 */ /* 0x000fe200078e00ff */
[----:B------:R-:W-:Y:S06]  /*24e0*/  @!P0 BRA `(.L_x_45) ;  /* 0x00000000004c8947 */ /* 0x000fec0003800000 */
[----:B------:R-:W-:-:S13]  /*24f0*/  ISETP.GT.AND P0, PT, R9, 0x7fefffff, PT ;  /* 0x7fefffff0900780c */ /* 0x000fda0003f04270 */
[----:B------:R-:W-:Y:S05]  /*2500*/  @P0 BRA `(.L_x_46) ;  /* 0x0000000000400947 */ /* 0x000fea0003800000 */
[----:B------:R-:W-:Y:S01]  /*2510*/  DMUL R6, R8, 8.11296384146066816958e+31 ;  /* 0x4690000008067828 */ /* 0x000fe20000000000 */
[----:B------:R-:W-:Y:S01]  /*2520*/  IMAD.MOV.U32 R12, RZ, RZ, 0x0 ;  /* 0x00000000ff0c7424 */ /* 0x000fe200078e00ff */
[----:B------:R-:W-:Y:S02]  /*2530*/  MOV R8, RZ ;  /* 0x000000ff00087202 */ /* 0x000fe40000000f00 */
[----:B------:R-:W-:Y:S02]  /*2540*/  MOV R13, 0x3fd80000 ;  /* 0x3fd80000000d7802 */ /* 0x000fe40000000f00 */
[----:B------:R-:W0:Y:S02]  /*2550*/  MUFU.RSQ64H R9, R7 ;  /* 0x0000000700097308 */ /* 0x000e240000001c00 */
[----:B0-----:R-:W-:-:S08]  /*2560*/  DMUL R10, R8, R8 ;  /* 0x00000008080a7228 */ /* 0x001fd00000000000 */
[----:B------:R-:W-:-:S08]  /*2570*/  DFMA R10, R6, -R10, 1 ;  /* 0x3ff00000060a742b */ /* 0x000fd0000000080a */
[----:B------:R-:W-:Y:S02]  /*2580*/  DFMA R12, R10, R12, 0.5 ;  /* 0x3fe000000a0c742b */ /* 0x000fe4000000000c */
[----:B------:R-:W-:-:S08]  /*2590*/  DMUL R10, R8, R10 ;  /* 0x0000000a080a7228 */ /* 0x000fd00000000000 */
[----:B------:R-:W-:-:S08]  /*25a0*/  DFMA R10, R12, R10, R8 ;  /* 0x0000000a0c0a722b */ /* 0x000fd00000000008 */
[----:B------:R-:W-:Y:S02]  /*25b0*/  DMUL R8, R6, R10 ;  /* 0x0000000a06087228 */ /* 0x000fe40000000000 */
[----:B------:R-:W-:-:S06]  /*25c0*/  VIADD R11, R11, 0xfff00000 ;  /* 0xfff000000b0b7836 */ /* 0x000fcc0000000000 */
[----:B------:R-:W-:-:S08]  /*25d0*/  DFMA R12, R8, -R8, R6 ;  /* 0x80000008080c722b */ /* 0x000fd00000000006 */
[----:B------:R-:W-:-:S10]  /*25e0*/  DFMA R6, R10, R12, R8 ;  /* 0x0000000c0a06722b */ /* 0x000fd40000000008 */
[----:B------:R-:W-:Y:S01]  /*25f0*/  IADD3 R7, PT, PT, R7, -0x3500000, RZ ;  /* 0xfcb0000007077810 */ /* 0x000fe20007ffe0ff */
[----:B------:R-:W-:Y:S06]  /*2600*/  BRA `(.L_x_45) ;  /* 0x0000000000047947 */ /* 0x000fec0003800000 */
.L_x_46:
[----:B------:R-:W-:-:S11]  /*2610*/  DADD R6, R8, R8 ;  /* 0x0000000008067229 */ /* 0x000fd60000000008 */
.L_x_45:
[----:B------:R-:W-:Y:S05]  /*2620*/  BSYNC.RECONVERGENT B2 ;  /* 0x0000000000027941 */ /* 0x000fea0003800200 */
.L_x_43:
[----:B------:R-:W-:Y:S01]  /*2630*/  MOV R13, R7 ;  /* 0x00000007000d7202 */ /* 0x000fe20000000f00 */
[----:B------:R-:W-:Y:S02]  /*2640*/  HFMA2 R7, -RZ, RZ, 0, 0 ;  /* 0x00000000ff077431 */ /* 0x000fe400000001ff */
[----:B------:R-:W-:Y:S02]  /*2650*/  IMAD.MOV.U32 R12, RZ, RZ, R6 ;  /* 0x000000ffff0c7224 */ /* 0x000fe400078e0006 */
[----:B------:R-:W-:-:S04]  /*2660*/  IMAD.MOV.U32 R6, RZ, RZ, R0 ;  /* 0x000000ffff067224 */ /* 0x000fc800078e0000 */
[----:B------:R-:W-:Y:S05]  /*2670*/  RET.REL.NODEC R6 `(_Z12k_vol_zscorePKdPdiid) ;  /* 0xffffffd806607950 */ /* 0x000fea0003c3ffff */
.L_x_47:
        /* <DEDUP_REMOVED lines=16> */
.L_x_130:


//--------------------- .text._Z11k_step_holdPKdPdi --------------------------
	.section	.text._Z11k_step_holdPKdPdi,"ax",@progbits
	.align	128
        .global         _Z11k_step_holdPKdPdi
        .type           _Z11k_step_holdPKdPdi,@function
        .size           _Z11k_step_holdPKdPdi,(.L_x_139 - _Z11k_step_holdPKdPdi)
        .other          _Z11k_step_holdPKdPdi,@"STO_CUDA_ENTRY STV_DEFAULT"
_Z11k_step_holdPKdPdi:
.text._Z11k_step_holdPKdPdi:
[----:B------:R-:W-:Y:S08]  /*0000*/  LDC R1, c[0x0][0x37c] ;  /* 0x0000df00ff017b82 */ /* 0x000ff00000000800 */
[----:B------:R-:W0:Y:S02]  /*0010*/  LDC R2, c[0x0][0x390] ;  /* 0x0000e400ff027b82 */ /* 0x000e240000000800 */
[----:B0-----:R-:W-:-:S13]  /*0020*/  ISETP.GE.AND P0, PT, R2, 0x1, PT ;  /* 0x000000010200780c */ /* 0x001fda0003f06270 */
[----:B------:R-:W-:Y:S05]  /*0030*/  @!P0 EXIT ;  /* 0x000000000000894d */ /* 0x000fea0003800000 */
[C---:B------:R-:W-:Y:S01]  /*0040*/  ISETP.GE.U32.AND P1, PT, R2.reuse, 0x10, PT ;  /* 0x000000100200780c */ /* 0x040fe20003f26070 */
[----:B------:R-:W0:Y:S01]  /*0050*/  LDCU.64 UR12, c[0x0][0x358] ;  /* 0x00006b00ff0c77ac */ /* 0x000e220008000a00 */
[----:B------:R-:W-:Y:S01]  /*0060*/  LOP3.LUT R10, R2, 0xf, RZ, 0xc0, !PT ;  /* 0x0000000f020a7812 */ /* 0x000fe200078ec0ff */
[----:B------:R-:W-:Y:S01]  /*0070*/  IMAD.MOV.U32 R0, RZ, RZ, RZ ;  /* 0x000000ffff007224 */ /* 0x000fe200078e00ff */
[----:B------:R-:W-:Y:S02]  /*0080*/  CS2R R8, SRZ ;  /* 0x0000000000087805 */ /* 0x000fe4000001ff00 */
[----:B------:R-:W-:-:S07]  /*0090*/  ISETP.NE.AND P0, PT, R10, RZ, PT ;  /* 0x000000ff0a00720c */ /* 0x000fce0003f05270 */
[----:B------:R-:W-:Y:S06]  /*00a0*/  @!P1 BRA `(.L_x_48) ;  /* 0x00000004009c9947 */ /* 0x000fec0003800000 */
[----:B------:R-:W1:Y:S01]  /*00b0*/  LDCU.128 UR8, c[0x0][0x380] ;  /* 0x00007000ff0877ac */ /* 0x000e620008000c00 */
[----:B------:R-:W-:Y:S02]  /*00c0*/  LOP3.LUT R0, R2, 0x7ffffff0, RZ, 0xc0, !PT ;  /* 0x7ffffff002007812 */ /* 0x000fe400078ec0ff */
[----:B------:R-:W-:-:S03]  /*00d0*/  CS2R R8, SRZ ;  /* 0x0000000000087805 */ /* 0x000fc6000001ff00 */
[----:B------:R-:W-:Y:S01]  /*00e0*/  IMAD.MOV R3, RZ, RZ, -R0 ;  /* 0x000000ffff037224 */ /* 0x000fe200078e0a00 */
[----:B-1----:R-:W-:Y:S02]  /*00f0*/  UIADD3 UR6, UP0, UPT, UR8, 0x40, URZ ;  /* 0x0000004008067890 */ /* 0x002fe4000ff1e0ff */
[----:B------:R-:W-:Y:S02]  /*0100*/  UIADD3 UR4, UP1, UPT, UR10, 0x40, URZ ;  /* 0x000000400a047890 */ /* 0x000fe4000ff3e0ff */
[----:B------:R-:W-:Y:S02]  /*0110*/  UIADD3.X UR7, UPT, UPT, URZ, UR9, URZ, UP0, !UPT ;  /* 0x00000009ff077290 */ /* 0x000fe400087fe4ff */
[----:B------:R-:W-:Y:S01]  /*0120*/  UIADD3.X UR5, UPT, UPT, URZ, UR11, URZ, UP1, !UPT ;  /* 0x0000000bff057290 */ /* 0x000fe20008ffe4ff */
[----:B------:R-:W-:Y:S02]  /*0130*/  IMAD.U32 R4, RZ, RZ, UR6 ;  /* 0x00000006ff047e24 */ /* 0x000fe4000f8e00ff */
[----:B------:R-:W-:-:S02]  /*0140*/  IMAD.U32 R11, RZ, RZ, UR4 ;  /* 0x00000004ff0b7e24 */ /* 0x000fc4000f8e00ff */
[----:B------:R-:W-:Y:S02]  /*0150*/  IMAD.U32 R5, RZ, RZ, UR7 ;  /* 0x00000007ff057e24 */ /* 0x000fe4000f8e00ff */
[----:B------:R-:W-:-:S07]  /*0160*/  IMAD.U32 R14, RZ, RZ, UR5 ;  /* 0x00000005ff0e7e24 */ /* 0x000fce000f8e00ff */
.L_x_49:
[----:B01----:R-:W2:Y:S01]  /*0170*/  LDG.E.64 R6, desc[UR12][R4.64+-0x40] ;  /* 0xffffc00c04067981 */ /* 0x003ea2000c1e1b00 */
[----:B------:R-:W-:Y:S01]  /*0180*/  UMOV UR4, 0x812dea11 ;  /* 0x812dea1100047882 */ /* 0x000fe20000000000 */
[----:B------:R-:W-:Y:S02]  /*0190*/  UMOV UR5, 0x3d719799 ;  /* 0x3d71979900057882 */ /* 0x000fe40000000000 */
[----:B--2---:R-:W-:-:S06]  /*01a0*/  DSETP.GT.AND P1, PT, |R6|, UR4, PT ;  /* 0x0000000406007e2a */ /* 0x004fcc000bf24200 */
[----:B------:R-:W-:Y:S01]  /*01b0*/  FSEL R12, R6, R8, P1 ;  /* 0x00000008060c7208 */ /* 0x000fe20000800000 */
[----:B------:R-:W-:Y:S01]  /*01c0*/  IMAD.MOV.U32 R6, RZ, RZ, R11 ;  /* 0x000000ffff067224 */ /* 0x000fe200078e000b */
[----:B------:R-:W-:Y:S01]  /*01d0*/  FSEL R13, R7, R9, P1 ;  /* 0x00000009070d7208 */ /* 0x000fe20000800000 */
[----:B------:R-:W-:-:S05]  /*01e0*/  IMAD.MOV.U32 R7, RZ, RZ, R14 ;  /* 0x000000ffff077224 */ /* 0x000fca00078e000e */
[----:B------:R0:W-:Y:S04]  /*01f0*/  STG.E.64 desc[UR12][R6.64+-0x40], R12 ;  /* 0xffffc00c06007986 */ /* 0x0001e8000c101b0c */
[----:B------:R-:W2:Y:S02]  /*0200*/  LDG.E.64 R8, desc[UR12][R4.64+-0x38] ;  /* 0xffffc80c04087981 */ /* 0x000ea4000c1e1b00 */
[----:B--2---:R-:W-:-:S06]  /*0210*/  DSETP.GT.AND P1, PT, |R8|, UR4, PT ;  /* 0x0000000408007e2a */ /* 0x004fcc000bf24200 */
[----:B------:R-:W-:Y:S02]  /*0220*/  FSEL R14, R8, R12, P1 ;  /* 0x0000000c080e7208 */ /* 0x000fe40000800000 */
[----:B------:R-:W-:-:S05]  /*0230*/  FSEL R15, R9, R13, P1 ;  /* 0x0000000d090f7208 */ /* 0x000fca0000800000 */
[----:B------:R1:W-:Y:S04]  /*0240*/  STG.E.64 desc[UR12][R6.64+-0x38], R14 ;  /* 0xffffc80e06007986 */ /* 0x0003e8000c101b0c */
[----:B------:R-:W2:Y:S02]  /*0250*/  LDG.E.64 R8, desc[UR12][R4.64+-0x30] ;  /* 0xffffd00c04087981 */ /* 0x000ea4000c1e1b00 */
[----:B--2---:R-:W-:-:S06]  /*0260*/  DSETP.GT.AND P1, PT, |R8|, UR4, PT ;  /* 0x0000000408007e2a */ /* 0x004fcc000bf24200 */
[----:B------:R-:W-:Y:S02]  /*0270*/  FSEL R16, R8, R14, P1 ;  /* 0x0000000e08107208 */ /* 0x000fe40000800000 */
[----:B------:R-:W-:-:S05]  /*0280*/  FSEL R17, R9, R15, P1 ;  /* 0x0000000f09117208 */ /* 0x000fca0000800000 */
[----:B------:R2:W-:Y:S04]  /*0290*/  STG.E.64 desc[UR12][R6.64+-0x30], R16 ;  /* 0xffffd01006007986 */ /* 0x0005e8000c101b0c */
[----:B------:R-:W3:Y:S02]  /*02a0*/  LDG.E.64 R8, desc[UR12][R4.64+-0x28] ;  /* 0xffffd80c04087981 */ /* 0x000ee4000c1e1b00 */
[----:B---3--:R-:W-:-:S06]  /*02b0*/  DSETP.GT.AND P1, PT, |R8|, UR4, PT ;  /* 0x0000000408007e2a */ /* 0x008fcc000bf24200 */
[----:B0-----:R-:W-:Y:S02]  /*02c0*/  FSEL R12, R8, R16, P1 ;  /* 0x00000010080c7208 */ /* 0x001fe40000800000 */
[----:B------:R-:W-:-:S05]  /*02d0*/  FSEL R13, R9, R17, P1 ;  /* 0x00000011090d7208 */ /* 0x000fca0000800000 */
[----:B------:R0:W-:Y:S04]  /*02e0*/  STG.E.64 desc[UR12][R6.64+-0x28], R12 ;  /* 0xffffd80c06007986 */ /* 0x0001e8000c101b0c */
[----:B------:R-:W3:Y:S02]  /*02f0*/  LDG.E.64 R8, desc[UR12][R4.64+-0x20] ;  /* 0xffffe00c04087981 */ /* 0x000ee4000c1e1b00 */
[----:B---3--:R-:W-:-:S06]  /*0300*/  DSETP.GT.AND P1, PT, |R8|, UR4, PT ;  /* 0x0000000408007e2a */ /* 0x008fcc000bf24200 */
[----:B-1----:R-:W-:Y:S02]  /*0310*/  FSEL R14, R8, R12, P1 ;  /* 0x0000000c080e7208 */ /* 0x002fe40000800000 */
[----:B------:R-:W-:-:S05]  /*0320*/  FSEL R15, R9, R13, P1 ;  /* 0x0000000d090f7208 */ /* 0x000fca0000800000 */
[----:B------:R1:W-:Y:S04]  /*0330*/  STG.E.64 desc[UR12][R6.64+-0x20], R14 ;  /* 0xffffe00e06007986 */ /* 0x0003e8000c101b0c */
[----:B------:R-:W3:Y:S02]  /*0340*/  LDG.E.64 R8, desc[UR12][R4.64+-0x18] ;  /* 0xffffe80c04087981 */ /* 0x000ee4000c1e1b00 */
[----:B---3--:R-:W-:-:S06]  /*0350*/  DSETP.GT.AND P1, PT, |R8|, UR4, PT ;  /* 0x0000000408007e2a */ /* 0x008fcc000bf24200 */
[----:B--2---:R-:W-:Y:S02]  /*0360*/  FSEL R16, R8, R14, P1 ;  /* 0x0000000e08107208 */ /* 0x004fe40000800000 */
        /* <DEDUP_REMOVED lines=36> */
[----:B------:R-:W-:Y:S04]  /*05b0*/  STG.E.64 desc[UR12][R6.64+0x20], R12 ;  /* 0x0000200c06007986 */ /* 0x000fe8000c101b0c */
        /* <DEDUP_REMOVED lines=10> */
[----:B------:R2:W3:Y:S01]  /*0660*/  LDG.E.64 R8, desc[UR12][R4.64+0x38] ;  /* 0x0000380c04087981 */ /* 0x0004e2000c1e1b00 */
[----:B------:R-:W-:Y:S01]  /*0670*/  VIADD R3, R3, 0x10 ;  /* 0x0000001003037836 */ /* 0x000fe20000000000 */
[----:B------:R-:W-:-:S05]  /*0680*/  IADD3 R11, P3, PT, R6, 0x80, RZ ;  /* 0x00000080060b7810 */ /* 0x000fca0007f7e0ff */
[----:B0-----:R-:W-:Y:S01]  /*0690*/  IMAD.X R14, RZ, RZ, R7, P3 ;  /* 0x000000ffff0e7224 */ /* 0x001fe200018e0607 */
[----:B--2---:R-:W-:-:S05]  /*06a0*/  IADD3 R4, P2, PT, R4, 0x80, RZ ;  /* 0x0000008004047810 */ /* 0x004fca0007f5e0ff */
[----:B------:R-:W-:Y:S01]  /*06b0*/  IMAD.X R5, RZ, RZ, R5, P2 ;  /* 0x000000ffff057224 */ /* 0x000fe200010e0605 */
[----:B---3--:R-:W-:-:S06]  /*06c0*/  DSETP.GT.AND P1, PT, |R8|, UR4, PT ;  /* 0x0000000408007e2a */ /* 0x008fcc000bf24200 */
[----:B------:R-:W-:Y:S02]  /*06d0*/  FSEL R8, R8, R16, P1 ;  /* 0x0000001008087208 */ /* 0x000fe40000800000 */
[----:B------:R-:W-:Y:S02]  /*06e0*/  FSEL R9, R9, R17, P1 ;  /* 0x0000001109097208 */ /* 0x000fe40000800000 */
[----:B------:R-:W-:-:S03]  /*06f0*/  ISETP.NE.AND P1, PT, R3, RZ, PT ;  /* 0x000000ff0300720c */ /* 0x000fc60003f25270 */
[----:B------:R1:W-:Y:S10]  /*0700*/  STG.E.64 desc[UR12][R6.64+0x38], R8 ;  /* 0x0000380806007986 */ /* 0x0003f4000c101b0c */
[----:B------:R-:W-:Y:S05]  /*0710*/  @P1 BRA `(.L_x_49) ;  /* 0xfffffff800941947 */ /* 0x000fea000383ffff */
.L_x_48:
[----:B0-----:R-:W-:Y:S05]  /*0720*/  @!P0 EXIT ;  /* 0x000000000000894d */ /* 0x001fea0003800000 */
[----:B------:R-:W-:Y:S02]  /*0730*/  ISETP.GE.U32.AND P1, PT, R10, 0x8, PT ;  /* 0x000000080a00780c */ /* 0x000fe40003f26070 */
[----:B------:R-:W-:-:S04]  /*0740*/  LOP3.LUT R3, R2, 0x7, RZ, 0xc0, !PT ;  /* 0x0000000702037812 */ /* 0x000fc800078ec0ff */
[----:B------:R-:W-:-:S07]  /*0750*/  ISETP.NE.AND P0, PT, R3, RZ, PT ;  /* 0x000000ff0300720c */ /* 0x000fce0003f05270 */
[----:B------:R-:W-:Y:S06]  /*0760*/  @!P1 BRA `(.L_x_50) ;  /* 0x0000000000bc9947 */ /* 0x000fec0003800000 */
[----:B-1----:R-:W0:Y:S08]  /*0770*/  LDC.64 R6, c[0x0][0x380] ;  /* 0x0000e000ff067b82 */ /* 0x002e300000000a00 */
[----:B------:R-:W1:Y:S01]  /*0780*/  LDC.64 R12, c[0x0][0x388] ;  /* 0x0000e200ff0c7b82 */ /* 0x000e620000000a00 */
[----:B0-----:R-:W-:-:S05]  /*0790*/  IMAD.WIDE.U32 R6, R0, 0x8, R6 ;  /* 0x0000000800067825 */ /* 0x001fca00078e0006 */
[----:B------:R-:W2:Y:S01]  /*07a0*/  LDG.E.64 R4, desc[UR12][R6.64] ;  /* 0x0000000c06047981 */ /* 0x000ea2000c1e1b00 */
[----:B------:R-:W-:Y:S01]  /*07b0*/  UMOV UR4, 0x812dea11 ;  /* 0x812dea1100047882 */ /* 0x000fe20000000000 */
[----:B------:R-:W-:Y:S02]  /*07c0*/  UMOV UR5, 0x3d719799 ;  /* 0x3d71979900057882 */ /* 0x000fe40000000000 */
[----:B--2---:R-:W-:-:S06]  /*07d0*/  DSETP.GT.AND P1, PT, |R4|, UR4, PT ;  /* 0x0000000404007e2a */ /* 0x004fcc000bf24200 */
[----:B------:R-:W-:Y:S02]  /*07e0*/  FSEL R10, R4, R8, P1 ;  /* 0x00000008040a7208 */ /* 0x000fe40000800000 */
[----:B------:R-:W-:Y:S01]  /*07f0*/  FSEL R11, R5, R9, P1 ;  /* 0x00000009050b7208 */ /* 0x000fe20000800000 */
[----:B-1----:R-:W-:-:S05]  /*0800*/  IMAD.WIDE.U32 R4, R0, 0x8, R12 ;  /* 0x0000000800047825 */ /* 0x002fca00078e000c */
        /* <DEDUP_REMOVED lines=21> */
[----:B------:R-:W4:Y:S02]  /*0960*/  LDG.E.64 R8, desc[UR12][R6.64+0x28] ;  /* 0x0000280c06087981 */ /* 0x000f24000c1e1b00 */
[----:B----4-:R-:W-:-:S06]  /*0970*/  DSETP.GT.AND P1, PT, |R8|, UR4, PT ;  /* 0x0000000408007e2a */ /* 0x010fcc000bf24200 */
[----:B--2---:R-:W-:Y:S02]  /*0980*/  FSEL R14, R8, R12, P1 ;  /* 0x0000000c080e7208 */ /* 0x004fe40000800000 */
[----:B------:R-:W-:-:S05]  /*0990*/  FSEL R15, R9, R13, P1 ;  /* 0x0000000d090f7208 */ /* 0x000fca0000800000 */
[----:B------:R3:W-:Y:S04]  /*09a0*/  STG.E.64 desc[UR12][R4.64+0x28], R14 ;  /* 0x0000280e04007986 */ /* 0x0007e8000c101b0c */
[----:B------:R-:W2:Y:S02]  /*09b0*/  LDG.E.64 R8, desc[UR12][R6.64+0x30] ;  /* 0x0000300c06087981 */ /* 0x000ea4000c1e1b00 */
[----:B--2---:R-:W-:-:S06]  /*09c0*/  DSETP.GT.AND P1, PT, |R8|, UR4, PT ;  /* 0x0000000408007e2a */ /* 0x004fcc000bf24200 */
[----:B0-----:R-:W-:Y:S02]  /*09d0*/  FSEL R10, R8, R14, P1 ;  /* 0x0000000e080a7208 */ /* 0x001fe40000800000 */
[----:B------:R-:W-:-:S05]  /*09e0*/  FSEL R11, R9, R15, P1 ;  /* 0x0000000f090b7208 */ /* 0x000fca0000800000 */
[----:B------:R3:W-:Y:S04]  /*09f0*/  STG.E.64 desc[UR12][R4.64+0x30], R10 ;  /* 0x0000300a04007986 */ /* 0x0007e8000c101b0c */
[----:B------:R-:W2:Y:S01]  /*0a00*/  LDG.E.64 R8, desc[UR12][R6.64+0x38] ;  /* 0x0000380c06087981 */ /* 0x000ea2000c1e1b00 */
[----:B------:R-:W-:Y:S01]  /*0a10*/  VIADD R0, R0, 0x8 ;  /* 0x0000000800007836 */ /* 0x000fe20000000000 */
[----:B--2---:R-:W-:-:S06]  /*0a20*/  DSETP.GT.AND P1, PT, |R8|, UR4, PT ;  /* 0x0000000408007e2a */ /* 0x004fcc000bf24200 */
[----:B------:R-:W-:Y:S02]  /*0a30*/  FSEL R8, R8, R10, P1 ;  /* 0x0000000a08087208 */ /* 0x000fe40000800000 */
[----:B------:R-:W-:-:S05]  /*0a40*/  FSEL R9, R9, R11, P1 ;  /* 0x0000000b09097208 */ /* 0x000fca0000800000 */
[----:B------:R3:W-:Y:S02]  /*0a50*/  STG.E.64 desc[UR12][R4.64+0x38], R8 ;  /* 0x0000380804007986 */ /* 0x0007e4000c101b0c */
.L_x_50:
[----:B------:R-:W-:Y:S05]  /*0a60*/  @!P0 EXIT ;  /* 0x000000000000894d */ /* 0x000fea0003800000 */
[----:B------:R-:W-:Y:S02]  /*0a70*/  ISETP.GE.U32.AND P1, PT, R3, 0x4, PT ;  /* 0x000000040300780c */ /* 0x000fe40003f26070 */
[----:B------:R-:W-:-:S04]  /*0a80*/  LOP3.LUT R2, R2, 0x3, RZ, 0xc0, !PT ;  /* 0x0000000302027812 */ /* 0x000fc800078ec0ff */
[----:B------:R-:W-:-:S07]  /*0a90*/  ISETP.NE.AND P0, PT, R2, RZ, PT ;  /* 0x000000ff0200720c */ /* 0x000fce0003f05270 */
[----:B------:R-:W-:Y:S06]  /*0aa0*/  @!P1 BRA `(.L_x_51) ;  /* 0x0000000000749947 */ /* 0x000fec0003800000 */
[----:B---3--:R-:W0:Y:S08]  /*0ab0*/  LDC.64 R4, c[0x0][0x380] ;  /* 0x0000e000ff047b82 */ /* 0x008e300000000a00 */
[----:B------:R-:W2:Y:S01]  /*0ac0*/  LDC.64 R10, c[0x0][0x388] ;  /* 0x0000e200ff0a7b82 */ /* 0x000ea20000000a00 */
[----:B0-----:R-:W-:-:S05]  /*0ad0*/  IMAD.WIDE.U32 R12, R0, 0x8, R4 ;  /* 0x00000008000c7825 */ /* 0x001fca00078e0004 */
[----:B------:R-:W3:Y:S01]  /*0ae0*/  LDG.E.64 R4, desc[UR12][R12.64] ;  /* 0x0000000c0c047981 */ /* 0x000ee2000c1e1b00 */
[----:B------:R-:W-:Y:S01]  /*0af0*/  UMOV UR4, 0x812dea11 ;  /* 0x812dea1100047882 */ /* 0x000fe20000000000 */
[----:B------:R-:W-:Y:S01]  /*0b00*/  UMOV UR5, 0x3d719799 ;  /* 0x3d71979900057882 */ /* 0x000fe20000000000 */
[----:B--2---:R-:W-:Y:S01]  /*0b10*/  IMAD.WIDE.U32 R14, R0, 0x8, R10 ;  /* 0x00000008000e7825 */ /* 0x004fe200078e000a */
[----:B---3--:R-:W-:-:S06]  /*0b20*/  DSETP.GT.AND P1, PT, |R4|, UR4, PT ;  /* 0x0000000404007e2a */ /* 0x008fcc000bf24200 */
[----:B-1----:R-:W-:Y:S02]  /*0b30*/  FSEL R6, R4, R8, P1 ;  /* 0x0000000804067208 */ /* 0x002fe40000800000 */
[----:B------:R-:W-:-:S05]  /*0b40*/  FSEL R7, R5, R9, P1 ;  /* 0x0000000905077208 */ /* 0x000fca0000800000 */
[----:B------:R-:W-:Y:S04]  /*0b50*/  STG.E.64 desc[UR12][R14.64], R6 ;  /* 0x000000060e007986 */ /* 0x000fe8000c101b0c */
        /* <DEDUP_REMOVED lines=10> */
[----:B------:R-:W3:Y:S01]  /*0c00*/  LDG.E.64 R4, desc[UR12][R12.64+0x18] ;  /* 0x0000180c0c047981 */ /* 0x000ee2000c1e1b00 */
[----:B------:R-:W-:Y:S01]  /*0c10*/  VIADD R0, R0, 0x4 ;  /* 0x0000000400007836 */ /* 0x000fe20000000000 */
[----:B---3--:R-:W-:-:S06]  /*0c20*/  DSETP.GT.AND P1, PT, |R4|, UR4, PT ;  /* 0x0000000404007e2a */ /* 0x008fcc000bf24200 */
[----:B------:R-:W-:Y:S02]  /*0c30*/  FSEL R3, R4, R10, P1 ;  /* 0x0000000a04037208 */ /* 0x000fe40000800000 */
[----:B------:R-:W-:-:S03]  /*0c40*/  FSEL R4, R5, R11, P1 ;  /* 0x0000000b05047208 */ /* 0x000fc60000800000 */
[----:B0-----:R-:W-:Y:S02]  /*0c50*/  IMAD.MOV.U32 R8, RZ, RZ, R3 ;  /* 0x000000ffff087224 */ /* 0x001fe400078e0003 */
[----:B------:R-:W-:-:S05]  /*0c60*/  IMAD.MOV.U32 R9, RZ, RZ, R4 ;  /* 0x000000ffff097224 */ /* 0x000fca00078e0004 */
[----:B------:R2:W-:Y:S02]  /*0c70*/  STG.E.64 desc[UR12][R14.64+0x18], R8 ;  /* 0x000018080e007986 */ /* 0x0005e4000c101b0c */
.L_x_51:
[----:B------:R-:W-:Y:S05]  /*0c80*/  @!P0 EXIT ;  /* 0x000000000000894d */ /* 0x000fea0003800000 */
[----:B---3--:R-:W0:Y:S08]  /*0c90*/  LDC.64 R4, c[0x0][0x388] ;  /* 0x0000e200ff047b82 */ /* 0x008e300000000a00 */
[----:B-1----:R-:W1:Y:S01]  /*0ca0*/  LDC.64 R6, c[0x0][0x380] ;  /* 0x0000e000ff067b82 */ /* 0x002e620000000a00 */
[----:B0-----:R-:W-:-:S04]  /*0cb0*/  IMAD.WIDE.U32 R4, R0, 0x8, R4 ;  /* 0x0000000800047825 */ /* 0x001fc800078e0004 */
[----:B-1----:R-:W-:-:S04]  /*0cc0*/  IMAD.WIDE.U32 R6, R0, 0x8, R6 ;  /* 0x0000000800067825 */ /* 0x002fc800078e0006 */
[----:B------:R-:W-:-:S07]  /*0cd0*/  IMAD.MOV R0, RZ, RZ, -R2 ;  /* 0x000000ffff007224 */ /* 0x000fce00078e0a02 */
.L_x_52:
[----:B0-----:R-:W-:Y:S02]  /*0ce0*/  IMAD.MOV.U32 R2, RZ, RZ, R6 ;  /* 0x000000ffff027224 */ /* 0x001fe400078e0006 */
[----:B------:R-:W-:-:S06]  /*0cf0*/  IMAD.MOV.U32 R3, RZ, RZ, R7 ;  /* 0x000000ffff037224 */ /* 0x000fcc00078e0007 */
[----:B------:R-:W3:Y:S01]  /*0d00*/  LDG.E.64 R2, desc[UR12][R2.64] ;  /* 0x0000000c02027981 */ /* 0x000ee2000c1e1b00 */
[----:B------:R-:W-:Y:S01]  /*0d10*/  UMOV UR4, 0x812dea11 ;  /* 0x812dea1100047882 */ /* 0x000fe20000000000 */
[----:B------:R-:W-:Y:S01]  /*0d20*/  UMOV UR5, 0x3d719799 ;  /* 0x3d71979900057882 */ /* 0x000fe20000000000 */
[----:B------:R-:W-:Y:S01]  /*0d30*/  VIADD R0, R0, 0x1 ;  /* 0x0000000100007836 */ /* 0x000fe20000000000 */
[----:B------:R-:W-:-:S05]  /*0d40*/  IADD3 R6, P2, PT, R6, 0x8, RZ ;  /* 0x0000000806067810 */ /* 0x000fca0007f5e0ff */
[----:B------:R-:W-:Y:S01]  /*0d50*/  IMAD.X R7, RZ, RZ, R7, P2 ;  /* 0x000000ffff077224 */ /* 0x000fe200010e0607 */
[----:B---3--:R-:W-:-:S06]  /*0d60*/  DSETP.GT.AND P0, PT, |R2|, UR4, PT ;  /* 0x0000000402007e2a */ /* 0x008fcc000bf04200 */
[----:B--2---:R-:W-:Y:S01]  /*0d70*/  FSEL R8, R2, R8, P0 ;  /* 0x0000000802087208 */ /* 0x004fe20000000000 */
[----:B------:R-:W-:Y:S01]  /*0d80*/  IMAD.MOV.U32 R2, RZ, RZ, R4 ;  /* 0x000000ffff027224 */ /* 0x000fe200078e0004 */
[----:B------:R-:W-:Y:S01]  /*0d90*/  FSEL R9, R3, R9, P0 ;  /* 0x0000000903097208 */ /* 0x000fe20000000000 */
[--C-:B------:R-:W-:Y:S01]  /*0da0*/  IMAD.MOV.U32 R3, RZ, RZ, R5.reuse ;  /* 0x000000ffff037224 */ /* 0x100fe200078e0005 */
[----:B------:R-:W-:Y:S02]  /*0db0*/  ISETP.NE.AND P0, PT, R0, RZ, PT ;  /* 0x000000ff0000720c */ /* 0x000fe40003f05270 */
[----:B------:R-:W-:Y:S02]  /*0dc0*/  IADD3 R4, P1, PT, R4, 0x8, RZ ;  /* 0x0000000804047810 */ /* 0x000fe40007f3e0ff */
[----:B------:R0:W-:Y:S03]  /*0dd0*/  STG.E.64 desc[UR12][R2.64], R8 ;  /* 0x0000000802007986 */ /* 0x0001e6000c101b0c */
[----:B------:R-:W-:-:S06]  /*0de0*/  IMAD.X R5, RZ, RZ, R5, P1 ;  /* 0x000000ffff057224 */ /* 0x000fcc00008e0605 */
[----:B------:R-:W-:Y:S05]  /*0df0*/  @P0 BRA `(.L_x_52) ;  /* 0xfffffffc00b80947 */ /* 0x000fea000383ffff */
[----:B------:R-:W-:Y:S05]  /*0e00*/  EXIT ;  /* 0x000000000000794d */ /* 0x000fea0003800000 */
.L_x_53:
        /* <DEDUP_REMOVED lines=15> */
.L_x_139:


//--------------------- .text._Z11k_candle123PKdS0_S0_S0_Pdi --------------------------
	.section	.text._Z11k_candle123PKdS0_S0_S0_Pdi,"ax",@progbits
	.align	128
        .global         _Z11k_candle123PKdS0_S0_S0_Pdi
        .type           _Z11k_candle123PKdS0_S0_S0_Pdi,@function
        .size           _Z11k_candle123PKdS0_S0_S0_Pdi,(.L_x_140 - _Z11k_candle123PKdS0_S0_S0_Pdi)
        .other          _Z11k_candle123PKdS0_S0_S0_Pdi,@"STO_CUDA_ENTRY STV_DEFAULT"
_Z11k_candle123PKdS0_S0_S0_Pdi:
.text._Z11k_candle123PKdS0_S0_S0_Pdi:
[----:B------:R-:W-:Y:S01]  /*0000*/  LDC R1, c[0x0][0x37c] ;  /* 0x0000df00ff017b82 */ /* 0x000fe20000000800 */
[----:B------:R-:W0:Y:S07]  /*0010*/  S2R R3, SR_TID.X ;  /* 0x0000000000037919 */ /* 0x000e2e0000002100 */
[----:B------:R-:W0:Y:S01]  /*0020*/  S2UR UR5, SR_CTAID.X ;  /* 0x00000000000579c3 */ /* 0x000e220000002500 */
[----:B------:R-:W1:Y:S07]  /*0030*/  LDCU UR4, c[0x0][0x3a8] ;  /* 0x00007500ff0477ac */ /* 0x000e6e0008000800 */
[----:B------:R-:W0:Y:S01]  /*0040*/  LDC R0, c[0x0][0x360] ;  /* 0x0000d800ff007b82 */ /* 0x000e220000000800 */
[----:B-1----:R-:W-:Y:S01]  /*0050*/  UIADD3 UR4, UPT, UPT, UR4, -0x1, URZ ;  /* 0xffffffff04047890 */ /* 0x002fe2000fffe0ff */
[----:B0-----:R-:W-:-:S05]  /*0060*/  IMAD R0, R0, UR5, R3 ;  /* 0x0000000500007c24 */ /* 0x001fca000f8e0203 */
[----:B------:R-:W-:-:S04]  /*0070*/  ISETP.GE.AND P0, PT, R0, UR4, PT ;  /* 0x0000000400007c0c */ /* 0x000fc8000bf06270 */
[----:B------:R-:W-:-:S13]  /*0080*/  ISETP.LT.OR P0, PT, R0, 0x1, P0 ;  /* 0x000000010000780c */ /* 0x000fda0000701670 */
[----:B------:R-:W-:Y:S05]  /*0090*/  @P0 EXIT ;  /* 0x000000000000094d */ /* 0x000fea0003800000 */
[----:B------:R-:W0:Y:S01]  /*00a0*/  LDC.64 R6, c[0x0][0x390] ;  /* 0x0000e400ff067b82 */ /* 0x000e220000000a00 */
[----:B------:R-:W1:Y:S01]  /*00b0*/  LDCU.64 UR4, c[0x0][0x358] ;  /* 0x00006b00ff0477ac */ /* 0x000e620008000a00 */
[----:B------:R-:W-:-:S06]  /*00c0*/  VIADD R16, R0, 0xffffffff ;  /* 0xffffffff00107836 */ /* 0x000fcc0000000000 */
[----:B------:R-:W2:Y:S08]  /*00d0*/  LDC.64 R20, c[0x0][0x380] ;  /* 0x0000e000ff147b82 */ /* 0x000eb00000000a00 */
[----:B------:R-:W3:Y:S01]  /*00e0*/  LDC.64 R22, c[0x0][0x388] ;  /* 0x0000e200ff167b82 */ /* 0x000ee20000000a00 */
[----:B0-----:R-:W-:-:S07]  /*00f0*/  IMAD.WIDE.U32 R8, R16, 0x8, R6 ;  /* 0x0000000810087825 */ /* 0x001fce00078e0006 */
[----:B------:R-:W0:Y:S01]  /*0100*/  LDC.64 R2, c[0x0][0x398] ;  /* 0x0000e600ff027b82 */ /* 0x000e220000000a00 */
[C---:B------:R-:W-:Y:S01]  /*0110*/  IMAD.WIDE.U32 R6, R0.reuse, 0x8, R6 ;  /* 0x0000000800067825 */ /* 0x040fe200078e0006 */
[----:B-1----:R-:W4:Y:S04]  /*0120*/  LDG.E.64 R8, desc[UR4][R8.64] ;  /* 0x0000000408087981 */ /* 0x002f28000c1e1b00 */
[----:B------:R-:W4:Y:S01]  /*0130*/  LDG.E.64 R10, desc[UR4][R6.64] ;  /* 0x00000004060a7981 */ /* 0x000f22000c1e1b00 */
[----:B--2---:R-:W-:-:S04]  /*0140*/  IMAD.WIDE.U32 R20, R0, 0x8, R20 ;  /* 0x0000000800147825 */ /* 0x004fc800078e0014 */
[C---:B---3--:R-:W-:Y:S02]  /*0150*/  IMAD.WIDE.U32 R22, R0.reuse, 0x8, R22 ;  /* 0x0000000800167825 */ /* 0x048fe400078e0016 */
[----:B------:R-:W2:Y:S04]  /*0160*/  LDG.E.64 R20, desc[UR4][R20.64] ;  /* 0x0000000414147981 */ /* 0x000ea8000c1e1b00 */
[----:B------:R-:W3:Y:S01]  /*0170*/  LDG.E.64 R22, desc[UR4][R22.64] ;  /* 0x0000000416167981 */ /* 0x000ee2000c1e1b00 */
[----:B0-----:R-:W-:-:S05]  /*0180*/  IMAD.WIDE.U32 R12, R0, 0x8, R2 ;  /* 0x00000008000c7825 */ /* 0x001fca00078e0002 */
[----:B------:R-:W3:Y:S01]  /*0190*/  LDG.E.64 R14, desc[UR4][R12.64] ;  /* 0x000000040c0e7981 */ /* 0x000ee2000c1e1b00 */
[----:B------:R-:W-:Y:S01]  /*01a0*/  IMAD.WIDE.U32 R16, R16, 0x8, R2 ;  /* 0x0000000810107825 */ /* 0x000fe200078e0002 */
[----:B----4-:R-:W-:-:S14]  /*01b0*/  DSETP.GT.AND P2, PT, R10, R8, PT ;  /* 0x000000080a00722a */ /* 0x010fdc0003f44000 */
[----:B------:R0:W5:Y:S01]  /*01c0*/  @!P2 LDG.E.64 R18, desc[UR4][R16.64] ;  /* 0x000000041012a981 */ /* 0x000162000c1e1b00 */
[--C-:B--2---:R-:W-:Y:S01]  /*01d0*/  IMAD.MOV.U32 R4, RZ, RZ, R20.reuse ;  /* 0x000000ffff047224 */ /* 0x104fe200078e0014 */
[----:B------:R-:W-:Y:S01]  /*01e0*/  MOV R5, R21 ;  /* 0x0000001500057202 */ /* 0x000fe20000000f00 */
[C-C-:B---3--:R-:W-:Y:S01]  /*01f0*/  DSETP.MAX.AND P4, P0, R20.reuse, R22.reuse, PT ;  /* 0x000000161400722a */ /* 0x148fe2000388f000 */
[----:B------:R-:W-:Y:S01]  /*0200*/  IMAD.MOV.U32 R2, RZ, RZ, R20 ;  /* 0x000000ffff027224 */ /* 0x000fe200078e0014 */
[C-C-:B------:R-:W-:Y:S01]  /*0210*/  DSETP.MIN.AND P1, P3, R20.reuse, R22.reuse, PT ;  /* 0x000000161400722a */ /* 0x140fe20003b20000 */
[----:B------:R-:W-:Y:S01]  /*0220*/  IMAD.MOV.U32 R3, RZ, RZ, R21 ;  /* 0x000000ffff037224 */ /* 0x000fe200078e0015 */
[----:B------:R-:W-:Y:S01]  /*0230*/  DADD R20, -R20, R22 ;  /* 0x0000000014147229 */ /* 0x000fe20000000116 */
[-C--:B------:R-:W-:Y:S01]  /*0240*/  MOV R29, R22.reuse ;  /* 0x00000016001d7202 */ /* 0x080fe20000000f00 */
[--C-:B------:R-:W-:Y:S01]  /*0250*/  IMAD.MOV.U32 R25, RZ, RZ, R23.reuse ;  /* 0x000000ffff197224 */ /* 0x100fe200078e0017 */
[----:B------:R-:W-:Y:S01]  /*0260*/  MOV R27, R22 ;  /* 0x00000016001b7202 */ /* 0x000fe20000000f00 */
[----:B------:R-:W-:Y:S01]  /*0270*/  IMAD.MOV.U32 R24, RZ, RZ, R23 ;  /* 0x000000ffff187224 */ /* 0x000fe200078e0017 */
[----:B------:R-:W-:Y:S01]  /*0280*/  DADD R22, R10, -R14 ;  /* 0x000000000a167229 */ /* 0x000fe2000000080e */
[----:B------:R-:W-:Y:S01]  /*0290*/  UMOV UR6, 0x812dea11 ;  /* 0x812dea1100067882 */ /* 0x000fe20000000000 */
[----:B------:R-:W-:Y:S01]  /*02a0*/  UMOV UR7, 0x3d719799 ;  /* 0x3d71979900077882 */ /* 0x000fe20000000000 */
[----:B------:R-:W-:Y:S01]  /*02b0*/  SEL R4, R4, R29, P4 ;  /* 0x0000001d04047207 */ /* 0x000fe20002000000 */
[----:B------:R-:W-:Y:S01]  /*02c0*/  BSSY.RECONVERGENT B0, `(.L_x_54) ;  /* 0x000001a000007945 */ /* 0x000fe20003800200 */
[----:B------:R-:W-:Y:S01]  /*02d0*/  FSEL R5, R5, R25, P4 ;  /* 0x0000001905057208 */ /* 0x000fe20002000000 */
[----:B------:R-:W-:Y:S01]  /*02e0*/  DMUL R20, |R20|, 0.5 ;  /* 0x3fe0000014147828 */ /* 0x000fe20000000200 */
[----:B------:R-:W-:Y:S01]  /*02f0*/  SEL R2, R2, R27, P1 ;  /* 0x0000001b02027207 */ /* 0x000fe20000800000 */
[----:B------:R-:W-:Y:S01]  /*0300*/  DSETP.GEU.AND P4, PT, R22, UR6, PT ;  /* 0x0000000616007e2a */ /* 0x000fe2000bf8e000 */
[----:B------:R-:W-:-:S02]  /*0310*/  FSEL R27, R3, R24, P1 ;  /* 0x00000018031b7208 */ /* 0x000fc40000800000 */
[----:B------:R-:W-:Y:S02]  /*0320*/  @P0 LOP3.LUT R5, R25, 0x80000, RZ, 0xfc, !PT ;  /* 0x0008000019050812 */ /* 0x000fe400078efcff */
[----:B------:R-:W-:Y:S02]  /*0330*/  @P3 LOP3.LUT R27, R24, 0x80000, RZ, 0xfc, !PT ;  /* 0x00080000181b3812 */ /* 0x000fe400078efcff */
[----:B------:R-:W-:Y:S02]  /*0340*/  FSEL R22, R22, -3.1943016081226573927e-38, P4 ;  /* 0x812dea1116167808 */ /* 0x000fe40002000000 */
[----:B------:R-:W-:Y:S02]  /*0350*/  FSEL R23, R23, 0.058982465416193008423, P4 ;  /* 0x3d71979917177808 */ /* 0x000fe40002000000 */
[----:B------:R-:W-:Y:S02]  /*0360*/  @!P2 PLOP3.LUT P1, PT, PT, PT, PT, 0x8, 0x80 ;  /* 0x000000000080a81c */ /* 0x000fe40003f2e170 */
[----:B------:R-:W-:-:S02]  /*0370*/  @!P2 PLOP3.LUT P0, PT, PT, PT, PT, 0x8, 0x80 ;  /* 0x000000000080a81c */ /* 0x000fc40003f0e170 */
[----:B------:R-:W-:Y:S01]  /*0380*/  DMUL R22, R22, 0.25 ;  /* 0x3fd0000016167828 */ /* 0x000fe20000000000 */
[----:B0-----:R-:W-:Y:S10]  /*0390*/  @!P2 BRA `(.L_x_55) ;  /* 0x000000000030a947 */ /* 0x001ff40003800000 */
[----:B-----5:R-:W2:Y:S04]  /*03a0*/  LDG.E.64 R18, desc[UR4][R16.64] ;  /* 0x0000000410127981 */ /* 0x020ea8000c1e1b00 */
[----:B------:R-:W3:Y:S01]  /*03b0*/  LDG.E.64 R24, desc[UR4][R6.64+0x8] ;  /* 0x0000080406187981 */ /* 0x000ee2000c1e1b00 */
[----:B------:R-:W-:Y:S01]  /*03c0*/  PLOP3.LUT P1, PT, PT, PT, PT, 0x8, 0x80 ;  /* 0x000000000080781c */ /* 0x000fe20003f2e170 */
[----:B--2---:R-:W-:-:S06]  /*03d0*/  DSETP.GE.AND P0, PT, R14, R18, PT ;  /* 0x000000120e00722a */ /* 0x004fcc0003f06000 */
[----:B---3--:R-:W-:Y:S01]  /*03e0*/  DSETP.LEU.OR P2, PT, R10, R24, !P0 ;  /* 0x000000180a00722a */ /* 0x008fe2000474b400 */
[----:B------:R-:W-:-:S13]  /*03f0*/  PLOP3.LUT P0, PT, PT, PT, PT, 0x8, 0x80 ;  /* 0x000000000080781c */ /* 0x000fda0003f0e170 */
[----:B------:R-:W-:Y:S05]  /*0400*/  @P2 BRA `(.L_x_55) ;  /* 0x0000000000142947 */ /* 0x000fea0003800000 */
[----:B------:R-:W2:Y:S01]  /*0410*/  LDG.E.64 R16, desc[UR4][R12.64+0x8] ;  /* 0x000008040c107981 */ /* 0x000ea2000c1e1b00 */
[----:B------:R-:W-:-:S08]  /*0420*/  DADD R4, R10, -R4 ;  /* 0x000000000a047229 */ /* 0x000fd00000000804 */
[----:B------:R-:W-:-:S06]  /*0430*/  DSETP.GE.AND P0, PT, R4, R22, PT ;  /* 0x000000160400722a */ /* 0x000fcc0003f06000 */
[----:B--2---:R-:W-:-:S06]  /*0440*/  DSETP.GE.AND P0, PT, R14, R16, P0 ;  /* 0x000000100e00722a */ /* 0x004fcc0000706000 */
[----:B------:R-:W-:-:S14]  /*0450*/  DSETP.GE.AND P0, PT, R4, R20, P0 ;  /* 0x000000140400722a */ /* 0x000fdc0000706000 */
.L_x_55:
[----:B------:R-:W-:Y:S05]  /*0460*/  BSYNC.RECONVERGENT B0 ;  /* 0x0000000000007941 */ /* 0x000fea0003800200 */
.L_x_54:
[----:B-----5:R-:W-:Y:S01]  /*0470*/  DSETP.GEU.AND P2, PT, R14, R18, PT ;  /* 0x000000120e00722a */ /* 0x020fe20003f4e000 */
[----:B------:R-:W-:Y:S01]  /*0480*/  BSSY.RECONVERGENT B0, `(.L_x_56) ;  /* 0x000000c000007945 */ /* 0x000fe20003800200 */
[----:B------:R-:W-:-:S12]  /*0490*/  MOV R3, R27 ;  /* 0x0000001b00037202 */ /* 0x000fd80000000f00 */
[----:B------:R-:W-:Y:S05]  /*04a0*/  @P2 BRA `(.L_x_57) ;  /* 0x0000000000242947 */ /* 0x000fea0003800000 */
[----:B------:R-:W2:Y:S01]  /*04b0*/  LDG.E.64 R12, desc[UR4][R12.64+0x8] ;  /* 0x000008040c0c7981 */ /* 0x000ea2000c1e1b00 */
[----:B------:R-:W-:-:S06]  /*04c0*/  DSETP.GTU.AND P2, PT, R10, R8, PT ;  /* 0x000000080a00722a */ /* 0x000fcc0003f4c000 */
[----:B--2---:R-:W-:-:S14]  /*04d0*/  DSETP.GEU.OR P2, PT, R14, R12, P2 ;  /* 0x0000000c0e00722a */ /* 0x004fdc000174e400 */
[----:B------:R-:W-:Y:S05]  /*04e0*/  @P2 BRA `(.L_x_57) ;  /* 0x0000000000142947 */ /* 0x000fea0003800000 */
[----:B------:R-:W2:Y:S01]  /*04f0*/  LDG.E.64 R6, desc[UR4][R6.64+0x8] ;  /* 0x0000080406067981 */ /* 0x000ea2000c1e1b00 */
[----:B------:R-:W-:-:S08]  /*0500*/  DADD R2, -R14, R2 ;  /* 0x000000000e027229 */ /* 0x000fd00000000102 */
[----:B------:R-:W-:-:S06]  /*0510*/  DSETP.GE.AND P1, PT, R2, R20, PT ;  /* 0x000000140200722a */ /* 0x000fcc0003f26000 */
[----:B------:R-:W-:-:S06]  /*0520*/  DSETP.GE.AND P1, PT, R2, R22, P1 ;  /* 0x000000160200722a */ /* 0x000fcc0000f26000 */
[----:B--2---:R-:W-:-:S14]  /*0530*/  DSETP.LE.AND P1, PT, R10, R6, P1 ;  /* 0x000000060a00722a */ /* 0x004fdc0000f23000 */
.L_x_57:
[----:B------:R-:W-:Y:S05]  /*0540*/  BSYNC.RECONVERGENT B0 ;  /* 0x0000000000007941 */ /* 0x000fea0003800200 */
.L_x_56:
[----:B------:R-:W0:Y:S01]  /*0550*/  @P0 LDC.64 R2, c[0x0][0x3a0] ;  /* 0x0000e800ff020b82 */ /* 0x000e220000000a00 */
[----:B------:R-:W-:Y:S01]  /*0560*/  @P0 IMAD.MOV.U32 R4, RZ, RZ, 0x0 ;  /* 0x00000000ff040424 */ /* 0x000fe200078e00ff */
[----:B------:R-:W-:Y:S01]  /*0570*/  @P0 MOV R5, 0x3ff00000 ;  /* 0x3ff0000000050802 */ /* 0x000fe20000000f00 */
[----:B0-----:R-:W-:-:S05]  /*0580*/  @P0 IMAD.WIDE.U32 R2, R0, 0x8, R2 ;  /* 0x0000000800020825 */ /* 0x001fca00078e0002 */
[----:B------:R0:W-:Y:S01]  /*0590*/  @P0 STG.E.64 desc[UR4][R2.64], R4 ;  /* 0x0000000402000986 */ /* 0x0001e2000c101b04 */
[----:B------:R-:W-:Y:S05]  /*05a0*/  @P0 EXIT ;  /* 0x000000000000094d */ /* 0x000fea0003800000 */
[----:B0-----:R-:W0:Y:S01]  /*05b0*/  @P1 LDC.64 R4, c[0x0][0x3a0] ;  /* 0x0000e800ff041b82 */ /* 0x001e220000000a00 */
[----:B------:R-:W-:Y:S01]  /*05c0*/  @P1 IMAD.MOV.U32 R2, RZ, RZ, 0x0 ;  /* 0x00000000ff021424 */ /* 0x000fe200078e00ff */
[----:B------:R-:W-:Y:S01]  /*05d0*/  @P1 MOV R3, 0xbff00000 ;  /* 0xbff0000000031802 */ /* 0x000fe20000000f00 */
[----:B0-----:R-:W-:-:S05]  /*05e0*/  @P1 IMAD.WIDE.U32 R4, R0, 0x8, R4 ;  /* 0x0000000800041825 */ /* 0x001fca00078e0004 */
[----:B------:R0:W-:Y:S01]  /*05f0*/  @P1 STG.E.64 desc[UR4][R4.64], R2 ;  /* 0x0000000204001986 */ /* 0x0001e2000c101b04 */
[----:B------:R-:W-:Y:S05]  /*0600*/  @P1 EXIT ;  /* 0x000000000000194d */ /* 0x000fea0003800000 */
[----:B0-----:R-:W0:Y:S02]  /*0610*/  LDC.64 R2, c[0x0][0x3a0] ;  /* 0x0000e800ff027b82 */ /* 0x001e240000000a00 */
[----:B0-----:R-:W-:-:S05]  /*0620*/  IMAD.WIDE.U32 R2, R0, 0x8, R2 ;  /* 0x0000000800027825 */ /* 0x001fca00078e0002 */
[----:B------:R-:W-:Y:S01]  /*0630*/  STG.E.64 desc[UR4][R2.64], RZ ;  /* 0x000000ff02007986 */ /* 0x000fe2000c101b04 */
[----:B------:R-:W-:Y:S05]  /*0640*/  EXIT ;  /* 0x000000000000794d */ /* 0x000fea0003800000 */
.L_x_58:
        /* <DEDUP_REMOVED lines=11> */
.L_x_140:


//--------------------- .text._Z10k_sanitizePdi   --------------------------
	.section	.text._Z10k_sanitizePdi,"ax",@progbits
	.align	128
        .global         _Z10k_sanitizePdi
        .type           _Z10k_sanitizePdi,@function
        .size           _Z10k_sanitizePdi,(.L_x_141 - _Z10k_sanitizePdi)
        .other          _Z10k_sanitizePdi,@"STO_CUDA_ENTRY STV_DEFAULT"
_Z10k_sanitizePdi:
.text._Z10k_sanitizePdi:
        /* <DEDUP_REMOVED lines=10> */
[----:B0-----:R-:W-:-:S05]  /*00a0*/  IMAD.WIDE R2, R5, 0x8, R2 ;  /* 0x0000000805027825 */ /* 0x001fca00078e0202 */
[----:B-1----:R-:W2:Y:S02]  /*00b0*/  LDG.E.64 R4, desc[UR4][R2.64] ;  /* 0x0000000402047981 */ /* 0x002ea4000c1e1b00 */
[----:B--2---:R-:W-:-:S06]  /*00c0*/  DSETP.NE.AND P0, PT, |R4|, +INF , PT ;  /* 0x7ff000000400742a */ /* 0x004fcc0003f05200 */
[----:B------:R-:W-:Y:S02]  /*00d0*/  FSEL R4, R4, RZ, P0 ;  /* 0x000000ff04047208 */ /* 0x000fe40000000000 */
[----:B------:R-:W-:-:S05]  /*00e0*/  FSEL R5, R5, RZ, P0 ;  /* 0x000000ff05057208 */ /* 0x000fca0000000000 */
[----:B------:R-:W-:Y:S01]  /*00f0*/  STG.E.64 desc[UR4][R2.64], R4 ;  /* 0x0000000402007986 */ /* 0x000fe2000c101b04 */
[----:B------:R-:W-:Y:S05]  /*0100*/  EXIT ;  /* 0x000000000000794d */ /* 0x000fea0003800000 */
.L_x_59:
        /* <DEDUP_REMOVED lines=15> */
.L_x_141:


//--------------------- .text._Z18k_blackman_detrendPKdPdii --------------------------
	.section	.text._Z18k_blackman_detrendPKdPdii,"ax",@progbits
	.align	128
        .global         _Z18k_blackman_detrendPKdPdii
        .type           _Z18k_blackman_detrendPKdPdii,@function
        .size           _Z18k_blackman_detrendPKdPdii,(.L_x_132 - _Z18k_blackman_detrendPKdPdii)
        .other          _Z18k_blackman_detrendPKdPdii,@"STO_CUDA_ENTRY STV_DEFAULT"
_Z18k_blackman_detrendPKdPdii:
.text._Z18k_blackman_detrendPKdPdii:
[----:B------:R-:W0:Y:S01]  /*0000*/  LDC R1, c[0x0][0x37c] ;  /* 0x0000df00ff017b82 */ /* 0x000e220000000800 */
[----:B------:R-:W1:Y:S07]  /*0010*/  S2R R0, SR_TID.X ;  /* 0x0000000000007919 */ /* 0x000e6e0000002100 */
[----:B------:R-:W1:Y:S01]  /*0020*/  S2UR UR4, SR_CTAID.X ;  /* 0x00000000000479c3 */ /* 0x000e620000002500 */
[----:B0-----:R-:W-:-:S07]  /*0030*/  VIADD R1, R1, 0xffffffd8 ;  /* 0xffffffd801017836 */ /* 0x001fce0000000000 */
[----:B------:R-:W1:Y:S08]  /*0040*/  LDC R23, c[0x0][0x360] ;  /* 0x0000d800ff177b82 */ /* 0x000e700000000800 */
[----:B------:R-:W0:Y:S01]  /*0050*/  LDC.64 R2, c[0x0][0x390] ;  /* 0x0000e400ff027b82 */ /* 0x000e220000000a00 */
[----:B-1----:R-:W-:Y:S01]  /*0060*/  IMAD R23, R23, UR4, R0 ;  /* 0x0000000417177c24 */ /* 0x002fe2000f8e0200 */
[----:B0-----:R-:W-:-:S04]  /*0070*/  ISETP.GE.AND P0, PT, R3, 0x2, PT ;  /* 0x000000020300780c */ /* 0x001fc80003f06270 */
[----:B------:R-:W-:-:S13]  /*0080*/  ISETP.GE.OR P0, PT, R23, R2, !P0 ;  /* 0x000000021700720c */ /* 0x000fda0004706670 */
[----:B------:R-:W-:Y:S05]  /*0090*/  @P0 EXIT ;  /* 0x000000000000094d */ /* 0x000fea0003800000 */
[----:B------:R-:W-:Y:S01]  /*00a0*/  SHF.R.U32.HI R0, RZ, 0x1, R3 ;  /* 0x00000001ff007819 */ /* 0x000fe20000011603 */
[----:B------:R-:W0:Y:S01]  /*00b0*/  LDCU.64 UR4, c[0x0][0x358] ;  /* 0x00006b00ff0477ac */ /* 0x000e220008000a00 */
[----:B------:R-:W-:Y:S01]  /*00c0*/  BSSY.RECONVERGENT B0, `(.L_x_60) ;  /* 0x00000cb000007945 */ /* 0x000fe20003800200 */
[----:B------:R-:W-:Y:S02]  /*00d0*/  CS2R R16, SRZ ;  /* 0x0000000000107805 */ /* 0x000fe4000001ff00 */
[C---:B------:R-:W-:Y:S01]  /*00e0*/  IMAD.IADD R5, R23.reuse, 0x1, R0 ;  /* 0x0000000117057824 */ /* 0x040fe200078e0200 */
[----:B------:R-:W-:Y:S01]  /*00f0*/  VIADDMNMX R0, R23, -R0, RZ, !PT ;  /* 0x8000000017007246 */ /* 0x000fe200078001ff */
[----:B------:R-:W1:Y:S03]  /*0100*/  LDCU.64 UR8, c[0x4][0x28] ;  /* 0x01000500ff0877ac */ /* 0x000e660008000a00 */
[----:B------:R-:W-:-:S13]  /*0110*/  ISETP.GE.AND P0, PT, R5, R2, PT ;  /* 0x000000020500720c */ /* 0x000fda0003f06270 */
[----:B------:R-:W-:Y:S01]  /*0120*/  @P0 VIADD R5, R2, 0xffffffff ;  /* 0xffffffff02050836 */ /* 0x000fe20000000000 */
[----:B------:R-:W-:-:S04]  /*0130*/  CS2R R2, SRZ ;  /* 0x0000000000027805 */ /* 0x000fc8000001ff00 */
[----:B------:R-:W-:-:S13]  /*0140*/  ISETP.GT.AND P0, PT, R0, R5, PT ;  /* 0x000000050000720c */ /* 0x000fda0003f04270 */
[----:B01----:R-:W-:Y:S05]  /*0150*/  @P0 BRA `(.L_x_61) ;  /* 0x0000000c00040947 */ /* 0x003fea0003800000 */
[----:B------:R-:W0:Y:S01]  /*0160*/  LDC.64 R20, c[0x0][0x380] ;  /* 0x0000e000ff147b82 */ /* 0x000e220000000a00 */
[----:B------:R-:W-:Y:S01]  /*0170*/  IMAD.IADD R4, R5, 0x1, -R0 ;  /* 0x0000000105047824 */ /* 0x000fe200078e0a00 */
[----:B------:R-:W-:Y:S01]  /*0180*/  UMOV UR6, 0x812dea11 ;  /* 0x812dea1100067882 */ /* 0x000fe20000000000 */
[----:B------:R-:W-:Y:S01]  /*0190*/  UMOV UR7, 0x3d719799 ;  /* 0x3d71979900077882 */ /* 0x000fe20000000000 */
[C---:B------:R-:W-:Y:S01]  /*01a0*/  IMAD.IADD R22, R0.reuse, 0x1, -R5 ;  /* 0x0000000100167824 */ /* 0x040fe200078e0a05 */
[----:B------:R-:W1:Y:S01]  /*01b0*/  I2F.F64 R18, R4 ;  /* 0x0000000400127312 */ /* 0x000e620000201c00 */
[----:B------:R-:W-:Y:S02]  /*01c0*/  CS2R R2, SRZ ;  /* 0x0000000000027805 */ /* 0x000fe4000001ff00 */
[----:B------:R-:W-:Y:S01]  /*01d0*/  CS2R R16, SRZ ;  /* 0x0000000000107805 */ /* 0x000fe2000001ff00 */
[----:B-1----:R-:W-:Y:S01]  /*01e0*/  DADD R18, R18, UR6 ;  /* 0x0000000612127e29 */ /* 0x002fe20008000000 */
[----:B0-----:R-:W-:-:S04]  /*01f0*/  IMAD.WIDE.U32 R20, R0, 0x8, R20 ;  /* 0x0000000800147825 */ /* 0x001fc800078e0014 */
[----:B------:R-:W-:-:S07]  /*0200*/  IMAD.MOV.U32 R0, RZ, RZ, -0x1 ;  /* 0xffffffffff007424 */ /* 0x000fce00078e00ff */
.L_x_74:
[----:B------:R-:W0:Y:S01]  /*0210*/  MUFU.RCP64H R5, R19 ;  /* 0x0000001300057308 */ /* 0x000e220000001800 */
[----:B------:R-:W-:Y:S01]  /*0220*/  IMAD.MOV.U32 R4, RZ, RZ, 0x1 ;  /* 0x00000001ff047424 */ /* 0x000fe200078e00ff */
[----:B------:R-:W-:Y:S01]  /*0230*/  UMOV UR6, 0x54442d18 ;  /* 0x54442d1800067882 */ /* 0x000fe20000000000 */
[----:B------:R-:W-:Y:S01]  /*0240*/  VIADD R0, R0, 0x1 ;  /* 0x0000000100007836 */ /* 0x000fe20000000000 */
[----:B------:R-:W-:Y:S01]  /*0250*/  UMOV UR7, 0x401921fb ;  /* 0x401921fb00077882 */ /* 0x000fe20000000000 */
[----:B------:R-:W-:Y:S03]  /*0260*/  BSSY.RECONVERGENT B1, `(.L_x_62) ;  /* 0x0000015000017945 */ /* 0x000fe60003800200 */
[----:B------:R-:W1:Y:S01]  /*0270*/  I2F.F64 R24, R0 ;  /* 0x0000000000187312 */ /* 0x000e620000201c00 */
[----:B0-----:R-:W-:Y:S02]  /*0280*/  DFMA R6, -R18, R4, 1 ;  /* 0x3ff000001206742b */ /* 0x001fe40000000104 */
[----:B-1----:R-:W-:-:S06]  /*0290*/  DMUL R8, R24, UR6 ;  /* 0x0000000618087c28 */ /* 0x002fcc0008000000 */
[----:B------:R-:W-:-:S08]  /*02a0*/  DFMA R6, R6, R6, R6 ;  /* 0x000000060606722b */ /* 0x000fd00000000006 */
[----:B------:R-:W-:Y:S01]  /*02b0*/  DFMA R6, R4, R6, R4 ;  /* 0x000000060406722b */ /* 0x000fe20000000004 */
[----:B------:R-:W-:-:S07]  /*02c0*/  FSETP.GEU.AND P1, PT, |R9|, 6.5827683646048100446e-37, PT ;  /* 0x036000000900780b */ /* 0x000fce0003f2e200 */
        /* <DEDUP_REMOVED lines=9> */
[----:B------:R-:W-:Y:S01]  /*0360*/  MOV R4, 0x3b0 ;  /* 0x000003b000047802 */ /* 0x000fe20000000f00 */
[----:B------:R-:W-:Y:S02]  /*0370*/  IMAD.MOV.U32 R7, RZ, RZ, R9 ;  /* 0x000000ffff077224 */ /* 0x000fe400078e0009 */
[----:B------:R-:W-:Y:S02]  /*0380*/  IMAD.MOV.U32 R8, RZ, RZ, R18 ;  /* 0x000000ffff087224 */ /* 0x000fe400078e0012 */
[----:B------:R-:W-:-:S07]  /*0390*/  IMAD.MOV.U32 R9, RZ, RZ, R19 ;  /* 0x000000ffff097224 */ /* 0x000fce00078e0013 */
[----:B------:R-:W-:Y:S05]  /*03a0*/  CALL.REL.NOINC `($__internal_2_$__cuda_sm20_div_rn_f64_full) ;  /* 0x0000000c00087944 */ /* 0x000fea0003c00000 */
.L_x_63:
[----:B------:R-:W-:Y:S05]  /*03b0*/  BSYNC.RECONVERGENT B1 ;  /* 0x0000000000017941 */ /* 0x000fea0003800200 */
.L_x_62:
[----:B------:R-:W-:Y:S01]  /*03c0*/  DSETP.NEU.AND P0, PT, |R26|, +INF , PT ;  /* 0x7ff000001a00742a */ /* 0x000fe20003f0d200 */
[----:B------:R-:W-:-:S13]  /*03d0*/  BSSY.RECONVERGENT B1, `(.L_x_64) ;  /* 0x000001b000017945 */ /* 0x000fda0003800200 */
[----:B------:R-:W-:Y:S01]  /*03e0*/  @!P0 DMUL R28, RZ, R26 ;  /* 0x0000001aff1c8228 */ /* 0x000fe20000000000 */
[----:B------:R-:W-:Y:S01]  /*03f0*/  @!P0 IMAD.MOV.U32 R34, RZ, RZ, 0x1 ;  /* 0x00000001ff228424 */ /* 0x000fe200078e00ff */
[----:B------:R-:W-:Y:S09]  /*0400*/  @!P0 BRA `(.L_x_65) ;  /* 0x00000000005c8947 */ /* 0x000ff20003800000 */
[----:B------:R-:W-:Y:S01]  /*0410*/  UMOV UR6, 0x6dc9c883 ;  /* 0x6dc9c88300067882 */ /* 0x000fe20000000000 */
[----:B------:R-:W-:Y:S01]  /*0420*/  UMOV UR7, 0x3fe45f30 ;  /* 0x3fe45f3000077882 */ /* 0x000fe20000000000 */
[C---:B------:R-:W-:Y:S01]  /*0430*/  DSETP.GE.AND P0, PT, |R26|.reuse, 2.14748364800000000000e+09, PT ;  /* 0x41e000001a00742a */ /* 0x040fe20003f06200 */
[----:B------:R-:W-:Y:S01]  /*0440*/  BSSY.RECONVERGENT B2, `(.L_x_66) ;  /* 0x0000012000027945 */ /* 0x000fe20003800200 */
[----:B------:R-:W-:Y:S01]  /*0450*/  DMUL R4, R26, UR6 ;  /* 0x000000061a047c28 */ /* 0x000fe20008000000 */
[----:B------:R-:W-:Y:S01]  /*0460*/  UMOV UR6, 0x54442d18 ;  /* 0x54442d1800067882 */ /* 0x000fe20000000000 */
[----:B------:R-:W-:-:S08]  /*0470*/  UMOV UR7, 0x3ff921fb ;  /* 0x3ff921fb00077882 */ /* 0x000fd00000000000 */
[----:B------:R-:W0:Y:S08]  /*0480*/  F2I.F64 R4, R4 ;  /* 0x0000000400047311 */ /* 0x000e300000301100 */
[----:B0-----:R-:W0:Y:S02]  /*0490*/  I2F.F64 R28, R4 ;  /* 0x00000004001c7312 */ /* 0x001e240000201c00 */
[----:B0-----:R-:W-:Y:S01]  /*04a0*/  DFMA R6, R28, -UR6, R26 ;  /* 0x800000061c067c2b */ /* 0x001fe2000800001a */
[----:B------:R-:W-:Y:S01]  /*04b0*/  UMOV UR6, 0x33145c00 ;  /* 0x33145c0000067882 */ /* 0x000fe20000000000 */
[----:B------:R-:W-:-:S06]  /*04c0*/  UMOV UR7, 0x3c91a626 ;  /* 0x3c91a62600077882 */ /* 0x000fcc0000000000 */
[----:B------:R-:W-:Y:S01]  /*04d0*/  DFMA R6, R28, -UR6, R6 ;  /* 0x800000061c067c2b */ /* 0x000fe20008000006 */
[----:B------:R-:W-:Y:S01]  /*04e0*/  UMOV UR6, 0x252049c0 ;  /* 0x252049c000067882 */ /* 0x000fe20000000000 */
[----:B------:R-:W-:-:S06]  /*04f0*/  UMOV UR7, 0x397b839a ;  /* 0x397b839a00077882 */ /* 0x000fcc0000000000 */
[----:B------:R-:W-:Y:S01]  /*0500*/  DFMA R28, R28, -UR6, R6 ;  /* 0x800000061c1c7c2b */ /* 0x000fe20008000006 */
[----:B------:R-:W-:Y:S10]  /*0510*/  @!P0 BRA `(.L_x_67) ;  /* 0x0000000000108947 */ /* 0x000ff40003800000 */
[----:B------:R-:W-:-:S07]  /*0520*/  MOV R14, 0x540 ;  /* 0x00000540000e7802 */ /* 0x000fce0000000f00 */
[----:B------:R-:W-:Y:S05]  /*0530*/  CALL.REL.NOINC `($_Z18k_blackman_detrendPKdPdii$__internal_trig_reduction_slowpathd) ;  /* 0x0000001000147944 */ /* 0x000fea0003c00000 */
[----:B------:R-:W-:Y:S02]  /*0540*/  IMAD.MOV.U32 R28, RZ, RZ, R6 ;  /* 0x000000ffff1c7224 */ /* 0x000fe400078e0006 */
[----:B------:R-:W-:-:S07]  /*0550*/  IMAD.MOV.U32 R29, RZ, RZ, R7 ;  /* 0x000000ffff1d7224 */ /* 0x000fce00078e0007 */
.L_x_67:
[----:B------:R-:W-:Y:S05]  /*0560*/  BSYNC.RECONVERGENT B2 ;  /* 0x0000000000027941 */ /* 0x000fea0003800200 */
.L_x_66:
[----:B------:R-:W-:-:S07]  /*0570*/  VIADD R34, R4, 0x1 ;  /* 0x0000000104227836 */ /* 0x000fce0000000000 */
.L_x_65:
[----:B------:R-:W-:Y:S05]  /*0580*/  BSYNC.RECONVERGENT B1 ;  /* 0x0000000000017941 */ /* 0x000fea0003800200 */
.L_x_64:
[----:B------:R-:W-:-:S05]  /*0590*/  IMAD.SHL.U32 R4, R34, 0x40, RZ ;  /* 0x0000004022047824 */ /* 0x000fca00078e00ff */
[----:B------:R-:W-:-:S04]  /*05a0*/  LOP3.LUT R4, R4, 0x40, RZ, 0xc0, !PT ;  /* 0x0000004004047812 */ /* 0x000fc800078ec0ff */
[----:B------:R-:W-:-:S05]  /*05b0*/  IADD3 R36, P0, PT, R4, UR8, RZ ;  /* 0x0000000804247c10 */ /* 0x000fca000ff1e0ff */
[----:B------:R-:W-:-:S05]  /*05c0*/  IMAD.X R37, RZ, RZ, UR9, P0 ;  /* 0x00000009ff257e24 */ /* 0x000fca00080e06ff */
[----:B------:R-:W2:Y:S04]  /*05d0*/  LDG.E.128.CONSTANT R4, desc[UR4][R36.64] ;  /* 0x0000000424047981 */ /* 0x000ea8000c1e9d00 */
[----:B------:R-:W3:Y:S04]  /*05e0*/  LDG.E.128.CONSTANT R8, desc[UR4][R36.64+0x10] ;  /* 0x0000100424087981 */ /* 0x000ee8000c1e9d00 */
[----:B------:R-:W4:Y:S01]  /*05f0*/  LDG.E.128.CONSTANT R12, desc[UR4][R36.64+0x20] ;  /* 0x00002004240c7981 */ /* 0x000f22000c1e9d00 */
[----:B------:R-:W-:Y:S01]  /*0600*/  LOP3.LUT R26, R34, 0x1, RZ, 0xc0, !PT ;  /* 0x00000001221a7812 */ /* 0x000fe200078ec0ff */
[----:B------:R-:W0:Y:S01]  /*0610*/  MUFU.RCP64H R31, R19 ;  /* 0x00000013001f7308 */ /* 0x000e220000001800 */
[----:B------:R-:W-:Y:S01]  /*0620*/  IMAD.MOV.U32 R32, RZ, RZ, 0x20fd8164 ;  /* 0x20fd8164ff207424 */ /* 0x000fe200078e00ff */
[----:B------:R-:W-:Y:S01]  /*0630*/  UMOV UR6, 0x54442d18 ;  /* 0x54442d1800067882 */ /* 0x000fe20000000000 */
[----:B------:R-:W-:Y:S01]  /*0640*/  ISETP.NE.U32.AND P0, PT, R26, 0x1, PT ;  /* 0x000000011a00780c */ /* 0x000fe20003f05070 */
[----:B------:R-:W-:Y:S01]  /*0650*/  IMAD.MOV.U32 R26, RZ, RZ, 0x3da8ff83 ;  /* 0x3da8ff83ff1a7424 */ /* 0x000fe200078e00ff */
[----:B------:R-:W-:Y:S01]  /*0660*/  UMOV UR7, 0x402921fb ;  /* 0x402921fb00077882 */ /* 0x000fe20000000000 */
[----:B------:R-:W-:Y:S01]  /*0670*/  IMAD.MOV.U32 R30, RZ, RZ, 0x1 ;  /* 0x00000001ff1e7424 */ /* 0x000fe200078e00ff */
[----:B------:R-:W-:Y:S01]  /*0680*/  FSEL R32, R32, -8.06006814911005101289e+34, !P0 ;  /* 0xf9785eba20207808 */ /* 0x000fe20004000000 */
[----:B------:R-:W-:Y:S01]  /*0690*/  BSSY.RECONVERGENT B1, `(.L_x_68) ;  /* 0x0000024000017945 */ /* 0x000fe20003800200 */
[----:B------:R-:W-:Y:S01]  /*06a0*/  FSEL R33, -R26, 0.11223486810922622681, !P0 ;  /* 0x3de5db651a217808 */ /* 0x000fe20004000100 */
[----:B------:R-:W-:-:S08]  /*06b0*/  DMUL R26, R28, R28 ;  /* 0x0000001c1c1a7228 */ /* 0x000fd00000000000 */
[----:B--2---:R-:W-:Y:S02]  /*06c0*/  DFMA R32, R26, R32, R4 ;  /* 0x000000201a20722b */ /* 0x004fe40000000004 */
[----:B0-----:R-:W-:-:S06]  /*06d0*/  DFMA R4, -R18, R30, 1 ;  /* 0x3ff000001204742b */ /* 0x001fcc000000011e */
[----:B------:R-:W-:Y:S02]  /*06e0*/  DFMA R6, R26, R32, R6 ;  /* 0x000000201a06722b */ /* 0x000fe40000000006 */
[----:B------:R-:W-:-:S06]  /*06f0*/  DFMA R4, R4, R4, R4 ;  /* 0x000000040404722b */ /* 0x000fcc0000000004 */
[----:B---3--:R-:W-:Y:S02]  /*0700*/  DFMA R8, R26, R6, R8 ;  /* 0x000000061a08722b */ /* 0x008fe40000000008 */
[----:B------:R-:W-:-:S06]  /*0710*/  DFMA R4, R30, R4, R30 ;  /* 0x000000041e04722b */ /* 0x000fcc000000001e */
[----:B------:R-:W-:Y:S02]  /*0720*/  DFMA R10, R26, R8, R10 ;  /* 0x000000081a0a722b */ /* 0x000fe4000000000a */
[----:B------:R-:W-:-:S06]  /*0730*/  DFMA R6, -R18, R4, 1 ;  /* 0x3ff000001206742b */ /* 0x000fcc0000000104 */
[----:B----4-:R-:W-:Y:S02]  /*0740*/  DFMA R10, R26, R10, R12 ;  /* 0x0000000a1a0a722b */ /* 0x010fe4000000000c */
[----:B------:R-:W-:Y:S02]  /*0750*/  DFMA R6, R4, R6, R4 ;  /* 0x000000060406722b */ /* 0x000fe40000000004 */
[----:B------:R-:W-:-:S04]  /*0760*/  DMUL R4, R24, UR6 ;  /* 0x0000000618047c28 */ /* 0x000fc80008000000 */
[----:B------:R-:W-:-:S04]  /*0770*/  DFMA R10, R26, R10, R14 ;  /* 0x0000000a1a0a722b */ /* 0x000fc8000000000e */
[----:B------:R-:W-:Y:S02]  /*0780*/  DMUL R8, R6, R4 ;  /* 0x0000000406087228 */ /* 0x000fe40000000000 */
[----:B------:R-:W-:Y:S02]  /*0790*/  FSETP.GEU.AND P2, PT, |R5|, 6.5827683646048100446e-37, PT ;  /* 0x036000000500780b */ /* 0x000fe40003f4e200 */
[----:B------:R-:W-:Y:S02]  /*07a0*/  DFMA R28, R10, R28, R28 ;  /* 0x0000001c0a1c722b */ /* 0x000fe4000000001c */
[----:B------:R-:W-:Y:S02]  /*07b0*/  DFMA R10, R26, R10, 1 ;  /* 0x3ff000001a0a742b */ /* 0x000fe4000000000a */
[----:B------:R-:W-:-:S08]  /*07c0*/  DFMA R12, -R18, R8, R4 ;  /* 0x00000008120c722b */ /* 0x000fd00000000104 */
[----:B------:R-:W-:Y:S01]  /*07d0*/  DFMA R26, R6, R12, R8 ;  /* 0x0000000c061a722b */ /* 0x000fe20000000008 */
[----:B------:R-:W-:Y:S02]  /*07e0*/  FSEL R8, R10, R28, !P0 ;  /* 0x0000001c0a087208 */ /* 0x000fe40004000000 */
[----:B------:R-:W-:Y:S02]  /*07f0*/  FSEL R9, R11, R29, !P0 ;  /* 0x0000001d0b097208 */ /* 0x000fe40004000000 */
[----:B------:R-:W-:-:S05]  /*0800*/  LOP3.LUT P0, RZ, R34, 0x2, RZ, 0xc0, !PT ;  /* 0x0000000222ff7812 */ /* 0x000fca000780c0ff */
[----:B------:R-:W-:Y:S01]  /*0810*/  FFMA R10, RZ, R19, R27 ;  /* 0x00000013ff0a7223 */ /* 0x000fe2000000001b */
[----:B------:R-:W-:-:S04]  /*0820*/  DADD R6, RZ, -R8 ;  /* 0x00000000ff067229 */ /* 0x000fc80000000808 */
[----:B------:R-:W-:-:S06]  /*0830*/  FSETP.GT.AND P1, PT, |R10|, 1.469367938527859385e-39, PT ;  /* 0x001000000a00780b */ /* 0x000fcc0003f24200 */
[----:B------:R-:W-:Y:S02]  /*0840*/  FSEL R24, R8, R6, !P0 ;  /* 0x0000000608187208 */ /* 0x000fe40004000000 */
[----:B------:R-:W-:-:S05]  /*0850*/  FSEL R25, R9, R7, !P0 ;  /* 0x0000000709197208 */ /* 0x000fca0004000000 */
[----:B------:R-:W-:Y:S05]  /*0860*/  @P1 BRA P2, `(.L_x_69) ;  /* 0x0000000000181947 */ /* 0x000fea0001000000 */
[----:B------:R-:W-:Y:S01]  /*0870*/  IMAD.MOV.U32 R6, RZ, RZ, R4 ;  /* 0x000000ffff067224 */ /* 0x000fe200078e0004 */
[----:B------:R-:W-:Y:S01]  /*0880*/  MOV R4, 0x8d0 ;  /* 0x000008d000047802 */ /* 0x000fe20000000f00 */
[----:B------:R-:W-:Y:S02]  /*0890*/  IMAD.MOV.U32 R7, RZ, RZ, R5 ;  /* 0x000000ffff077224 */ /* 0x000fe400078e0005 */
[----:B------:R-:W-:Y:S02]  /*08a0*/  IMAD.MOV.U32 R8, RZ, RZ, R18 ;  /* 0x000000ffff087224 */ /* 0x000fe400078e0012 */
[----:B------:R-:W-:-:S07]  /*08b0*/  IMAD.MOV.U32 R9, RZ, RZ, R19 ;  /* 0x000000ffff097224 */ /* 0x000fce00078e0013 */
[----:B------:R-:W-:Y:S05]  /*08c0*/  CALL.REL.NOINC `($__internal_2_$__cuda_sm20_div_rn_f64_full) ;  /* 0x0000000400c07944 */ /* 0x000fea0003c00000 */
.L_x_69:
[----:B------:R-:W-:Y:S05]  /*08d0*/  BSYNC.RECONVERGENT B1 ;  /* 0x0000000000017941 */ /* 0x000fea0003800200 */
.L_x_68:
        /* <DEDUP_REMOVED lines=26> */
.L_x_73:
[----:B------:R-:W-:Y:S05]  /*0a80*/  BSYNC.RECONVERGENT B2 ;  /* 0x0000000000027941 */ /* 0x000fea0003800200 */
.L_x_72:
[----:B------:R-:W-:-:S07]  /*0a90*/  VIADD R34, R4, 0x1 ;  /* 0x0000000104227836 */ /* 0x000fce0000000000 */
.L_x_71:
[----:B------:R-:W-:Y:S05]  /*0aa0*/  BSYNC.RECONVERGENT B1 ;  /* 0x0000000000017941 */ /* 0x000fea0003800200 */
.L_x_70:
[----:B------:R-:W-:Y:S01]  /*0ab0*/  IMAD.SHL.U32 R4, R34, 0x40, RZ ;  /* 0x0000004022047824 */ /* 0x000fe200078e00ff */
[----:B------:R0:W2:Y:S04]  /*0ac0*/  LDG.E.64 R26, desc[UR4][R20.64] ;  /* 0x00000004141a7981 */ /* 0x0000a8000c1e1b00 */
[----:B------:R-:W-:-:S04]  /*0ad0*/  LOP3.LUT R4, R4, 0x40, RZ, 0xc0, !PT ;  /* 0x0000004004047812 */ /* 0x000fc800078ec0ff */
[----:B------:R-:W-:-:S05]  /*0ae0*/  IADD3 R36, P0, PT, R4, UR8, RZ ;  /* 0x0000000804247c10 */ /* 0x000fca000ff1e0ff */
[----:B------:R-:W-:-:S05]  /*0af0*/  IMAD.X R37, RZ, RZ, UR9, P0 ;  /* 0x00000009ff257e24 */ /* 0x000fca00080e06ff */
[----:B------:R-:W3:Y:S04]  /*0b00*/  LDG.E.128.CONSTANT R4, desc[UR4][R36.64] ;  /* 0x0000000424047981 */ /* 0x000ee8000c1e9d00 */
[----:B------:R-:W4:Y:S04]  /*0b10*/  LDG.E.128.CONSTANT R8, desc[UR4][R36.64+0x10] ;  /* 0x0000100424087981 */ /* 0x000f28000c1e9d00 */
[----:B------:R-:W5:Y:S01]  /*0b20*/  LDG.E.128.CONSTANT R12, desc[UR4][R36.64+0x20] ;  /* 0x00002004240c7981 */ /* 0x000f62000c1e9d00 */
[----:B------:R-:W-:Y:S01]  /*0b30*/  LOP3.LUT R28, R34, 0x1, RZ, 0xc0, !PT ;  /* 0x00000001221c7812 */ /* 0x000fe200078ec0ff */
[----:B------:R-:W-:-:S03]  /*0b40*/  IMAD.MOV.U32 R29, RZ, RZ, 0x3da8ff83 ;  /* 0x3da8ff83ff1d7424 */ /* 0x000fc600078e00ff */
[----:B------:R-:W-:Y:S01]  /*0b50*/  ISETP.NE.U32.AND P0, PT, R28, 0x1, PT ;  /* 0x000000011c00780c */ /* 0x000fe20003f05070 */
[----:B------:R-:W-:Y:S01]  /*0b60*/  IMAD.MOV.U32 R28, RZ, RZ, 0x20fd8164 ;  /* 0x20fd8164ff1c7424 */ /* 0x000fe200078e00ff */
[----:B------:R-:W-:Y:S02]  /*0b70*/  DMUL R30, R32, R32 ;  /* 0x00000020201e7228 */ /* 0x000fe40000000000 */
[----:B------:R-:W-:Y:S02]  /*0b80*/  FSEL R29, -R29, 0.11223486810922622681, !P0 ;  /* 0x3de5db651d1d7808 */ /* 0x000fe40004000100 */
[----:B------:R-:W-:Y:S01]  /*0b90*/  FSEL R28, R28, -8.06006814911005101289e+34, !P0 ;  /* 0xf9785eba1c1c7808 */ /* 0x000fe20004000000 */
[----:B------:R-:W-:Y:S01]  /*0ba0*/  UMOV UR6, 0x0 ;  /* 0x0000000000067882 */ /* 0x000fe20000000000 */
[----:B------:R-:W-:Y:S01]  /*0bb0*/  UMOV UR7, 0x3fe00000 ;  /* 0x3fe0000000077882 */ /* 0x000fe20000000000 */
[----:B------:R-:W-:Y:S01]  /*0bc0*/  VIADD R22, R22, 0x1 ;  /* 0x0000000116167836 */ /* 0x000fe20000000000 */
[----:B0-----:R-:W-:-:S05]  /*0bd0*/  IADD3 R20, P1, PT, R20, 0x8, RZ ;  /* 0x0000000814147810 */ /* 0x001fca0007f3e0ff */
[----:B------:R-:W-:Y:S01]  /*0be0*/  IMAD.X R21, RZ, RZ, R21, P1 ;  /* 0x000000ffff157224 */ /* 0x000fe200008e0615 */
[----:B---3--:R-:W-:-:S08]  /*0bf0*/  DFMA R4, R30, R28, R4 ;  /* 0x0000001c1e04722b */ /* 0x008fd00000000004 */
[----:B------:R-:W-:-:S08]  /*0c00*/  DFMA R4, R30, R4, R6 ;  /* 0x000000041e04722b */ /* 0x000fd00000000006 */
[----:B----4-:R-:W-:-:S08]  /*0c10*/  DFMA R4, R30, R4, R8 ;  /* 0x000000041e04722b */ /* 0x010fd00000000008 */
[----:B------:R-:W-:-:S08]  /*0c20*/  DFMA R4, R30, R4, R10 ;  /* 0x000000041e04722b */ /* 0x000fd0000000000a */
[----:B-----5:R-:W-:-:S08]  /*0c30*/  DFMA R4, R30, R4, R12 ;  /* 0x000000041e04722b */ /* 0x020fd0000000000c */
[----:B------:R-:W-:-:S08]  /*0c40*/  DFMA R4, R30, R4, R14 ;  /* 0x000000041e04722b */ /* 0x000fd0000000000e */
[----:B------:R-:W-:Y:S02]  /*0c50*/  DFMA R32, R4, R32, R32 ;  /* 0x000000200420722b */ /* 0x000fe40000000020 */
[----:B------:R-:W-:Y:S01]  /*0c60*/  DFMA R4, R30, R4, 1 ;  /* 0x3ff000001e04742b */ /* 0x000fe20000000004 */
[----:B------:R-:W-:-:S09]  /*0c70*/  IMAD.MOV.U32 R8, RZ, RZ, -0x51eb851f ;  /* 0xae147ae1ff087424 */ /* 0x000fd200078e00ff */
[----:B------:R-:W-:Y:S02]  /*0c80*/  FSEL R6, R4, R32, !P0 ;  /* 0x0000002004067208 */ /* 0x000fe40004000000 */
[----:B------:R-:W-:Y:S01]  /*0c90*/  FSEL R7, R5, R33, !P0 ;  /* 0x0000002105077208 */ /* 0x000fe20004000000 */
[----:B------:R-:W-:-:S05]  /*0ca0*/  IMAD.MOV.U32 R9, RZ, RZ, 0x3fdae147 ;  /* 0x3fdae147ff097424 */ /* 0x000fca00078e00ff */
[----:B------:R-:W-:Y:S01]  /*0cb0*/  DADD R4, RZ, -R6 ;  /* 0x00000000ff047229 */ /* 0x000fe20000000806 */
[----:B------:R-:W-:Y:S01]  /*0cc0*/  LOP3.LUT P0, RZ, R34, 0x2, RZ, 0xc0, !PT ;  /* 0x0000000222ff7812 */ /* 0x000fe2000780c0ff */
[----:B------:R-:W-:Y:S01]  /*0cd0*/  DFMA R24, R24, -UR6, R8 ;  /* 0x8000000618187c2b */ /* 0x000fe20008000008 */
[----:B------:R-:W-:Y:S01]  /*0ce0*/  UMOV UR6, 0x47ae147b ;  /* 0x47ae147b00067882 */ /* 0x000fe20000000000 */
[----:B------:R-:W-:-:S06]  /*0cf0*/  UMOV UR7, 0x3fb47ae1 ;  /* 0x3fb47ae100077882 */ /* 0x000fcc0000000000 */
[----:B------:R-:W-:Y:S02]  /*0d00*/  FSEL R4, R6, R4, !P0 ;  /* 0x0000000406047208 */ /* 0x000fe40004000000 */
[----:B------:R-:W-:Y:S02]  /*0d10*/  FSEL R5, R7, R5, !P0 ;  /* 0x0000000507057208 */ /* 0x000fe40004000000 */
[----:B------:R-:W-:-:S04]  /*0d20*/  ISETP.NE.AND P0, PT, R22, 0x1, PT ;  /* 0x000000011600780c */ /* 0x000fc80003f05270 */
[----:B------:R-:W-:-:S08]  /*0d30*/  DFMA R24, R4, UR6, R24 ;  /* 0x0000000604187c2b */ /* 0x000fd00008000018 */
[C---:B------:R-:W-:Y:S02]  /*0d40*/  DADD R2, R24.reuse, R2 ;  /* 0x0000000018027229 */ /* 0x040fe40000000002 */
[----:B--2---:R-:W-:Y:S01]  /*0d50*/  DFMA R16, R24, R26, R16 ;  /* 0x0000001a1810722b */ /* 0x004fe20000000010 */
[----:B------:R-:W-:Y:S10]  /*0d60*/  @P0 BRA `(.L_x_74) ;  /* 0xfffffff400280947 */ /* 0x000ff4000383ffff */
.L_x_61:
[----:B------:R-:W-:Y:S05]  /*0d70*/  BSYNC.RECONVERGENT B0 ;  /* 0x0000000000007941 */ /* 0x000fea0003800200 */
.L_x_60:
[----:B------:R-:W-:Y:S01]  /*0d80*/  UMOV UR6, 0x812dea11 ;  /* 0x812dea1100067882 */ /* 0x000fe20000000000 */
[----:B------:R-:W-:Y:S01]  /*0d90*/  UMOV UR7, 0x3d719799 ;  /* 0x3d71979900077882 */ /* 0x000fe20000000000 */
[----:B------:R-:W-:Y:S01]  /*0da0*/  FSETP.GEU.AND P1, PT, |R17|, 6.5827683646048100446e-37, PT ;  /* 0x036000001100780b */ /* 0x000fe20003f2e200 */
[----:B------:R-:W-:Y:S01]  /*0db0*/  DSETP.GEU.AND P0, PT, R2, UR6, PT ;  /* 0x0000000602007e2a */ /* 0x000fe2000bf0e000 */
[----:B------:R-:W-:Y:S05]  /*0dc0*/  BSSY.RECONVERGENT B0, `(.L_x_75) ;  /* 0x0000018000007945 */ /* 0x000fea0003800200 */
[----:B------:R-:W-:Y:S02]  /*0dd0*/  FSEL R5, R3, 0.058982465416193008423, P0 ;  /* 0x3d71979903057808 */ /* 0x000fe40000000000 */
[----:B------:R-:W-:Y:S01]  /*0de0*/  FSEL R4, R2, -3.1943016081226573927e-38, P0 ;  /* 0x812dea1102047808 */ /* 0x000fe20000000000 */
[----:B------:R-:W-:Y:S01]  /*0df0*/  IMAD.MOV.U32 R2, RZ, RZ, 0x1 ;  /* 0x00000001ff027424 */ /* 0x000fe200078e00ff */
[----:B------:R-:W0:Y:S05]  /*0e00*/  MUFU.RCP64H R3, R5 ;  /* 0x0000000500037308 */ /* 0x000e2a0000001800 */
        /* <DEDUP_REMOVED lines=17> */
[----:B------:R-:W-:Y:S02]  /*0f20*/  IMAD.MOV.U32 R2, RZ, RZ, R26 ;  /* 0x000000ffff027224 */ /* 0x000fe400078e001a */
[----:B------:R-:W-:-:S07]  /*0f30*/  IMAD.MOV.U32 R3, RZ, RZ, R27 ;  /* 0x000000ffff037224 */ /* 0x000fce00078e001b */
.L_x_76:
[----:B------:R-:W-:Y:S05]  /*0f40*/  BSYNC.RECONVERGENT B0 ;  /* 0x0000000000007941 */ /* 0x000fea0003800200 */
.L_x_75:
[----:B------:R-:W0:Y:S08]  /*0f50*/  LDC.64 R4, c[0x0][0x380] ;  /* 0x0000e000ff047b82 */ /* 0x000e300000000a00 */
[----:B------:R-:W1:Y:S01]  /*0f60*/  LDC.64 R6, c[0x0][0x388] ;  /* 0x0000e200ff067b82 */ /* 0x000e620000000a00 */
[----:B0-----:R-:W-:-:S06]  /*0f70*/  IMAD.WIDE R4, R23, 0x8, R4 ;  /* 0x0000000817047825 */ /* 0x001fcc00078e0204 */
[----:B------:R-:W2:Y:S01]  /*0f80*/  LDG.E.64 R4, desc[UR4][R4.64] ;  /* 0x0000000404047981 */ /* 0x000ea2000c1e1b00 */
[----:B-1----:R-:W-:Y:S01]  /*0f90*/  IMAD.WIDE R6, R23, 0x8, R6 ;  /* 0x0000000817067825 */ /* 0x002fe200078e0206 */
[----:B--2---:R-:W-:-:S07]  /*0fa0*/  DADD R2, R4, -R2 ;  /* 0x0000000004027229 */ /* 0x004fce0000000802 */
[----:B------:R-:W-:Y:S01]  /*0fb0*/  STG.E.64 desc[UR4][R6.64], R2 ;  /* 0x0000000206007986 */ /* 0x000fe2000c101b04 */
[----:B------:R-:W-:Y:S05]  /*0fc0*/  EXIT ;  /* 0x000000000000794d */ /* 0x000fea0003800000 */
        .weak           $__internal_2_$__cuda_sm20_div_rn_f64_full
        .type           $__internal_2_$__cuda_sm20_div_rn_f64_full,@function
        .size           $__internal_2_$__cuda_sm20_div_rn_f64_full,($_Z18k_blackman_detrendPKdPdii$__internal_trig_reduction_slowpathd - $__internal_2_$__cuda_sm20_div_rn_f64_full)
$__internal_2_$__cuda_sm20_div_rn_f64_full:
[C---:B------:R-:W-:Y:S01]  /*0fd0*/  FSETP.GEU.AND P0, PT, |R9|.reuse, 1.469367938527859385e-39, PT ;  /* 0x001000000900780b */ /* 0x040fe20003f0e200 */
[----:B------:R-:W-:Y:S01]  /*0fe0*/  IMAD.MOV.U32 R12, RZ, RZ, 0x1 ;  /* 0x00000001ff0c7424 */ /* 0x000fe200078e00ff */
[----:B------:R-:W-:Y:S01]  /*0ff0*/  LOP3.LUT R10, R9, 0x800fffff, RZ, 0xc0, !PT ;  /* 0x800fffff090a7812 */ /* 0x000fe200078ec0ff */
[----:B------:R-:W-:Y:S01]  /*1000*/  IMAD.MOV.U32 R30, RZ, RZ, 0x1ca00000 ;  /* 0x1ca00000ff1e7424 */ /* 0x000fe200078e00ff */
[C---:B------:R-:W-:Y:S01]  /*1010*/  FSETP.GEU.AND P2, PT, |R7|.reuse, 1.469367938527859385e-39, PT ;  /* 0x001000000700780b */ /* 0x040fe20003f4e200 */
[----:B------:R-:W-:Y:S01]  /*1020*/  BSSY.RECONVERGENT B2, `(.L_x_77) ;  /* 0x0000052000027945 */ /* 0x000fe20003800200 */
[----:B------:R-:W-:Y:S01]  /*1030*/  LOP3.LUT R11, R10, 0x3ff00000, RZ, 0xfc, !PT ;  /* 0x3ff000000a0b7812 */ /* 0x000fe200078efcff */
[----:B------:R-:W-:Y:S01]  /*1040*/  IMAD.MOV.U32 R10, RZ, RZ, R8 ;  /* 0x000000ffff0a7224 */ /* 0x000fe200078e0008 */
[----:B------:R-:W-:Y:S02]  /*1050*/  LOP3.LUT R5, R7, 0x7ff00000, RZ, 0xc0, !PT ;  /* 0x7ff0000007057812 */ /* 0x000fe400078ec0ff */
[----:B------:R-:W-:-:S03]  /*1060*/  LOP3.LUT R32, R9, 0x7ff00000, RZ, 0xc0, !PT ;  /* 0x7ff0000009207812 */ /* 0x000fc600078ec0ff */
[----:B------:R-:W-:Y:S01]  /*1070*/  @!P0 DMUL R10, R8, 8.98846567431157953865e+307 ;  /* 0x7fe00000080a8828 */ /* 0x000fe20000000000 */
[----:B------:R-:W-:Y:S01]  /*1080*/  ISETP.GE.U32.AND P1, PT, R5, R32, PT ;  /* 0x000000200500720c */ /* 0x000fe20003f26070 */
[----:B------:R-:W-:Y:S02]  /*1090*/  IMAD.MOV.U32 R31, RZ, RZ, R5 ;  /* 0x000000ffff1f7224 */ /* 0x000fe400078e0005 */
[----:B------:R-:W-:Y:S02]  /*10a0*/  @!P2 LOP3.LUT R26, R9, 0x7ff00000, RZ, 0xc0, !PT ;  /* 0x7ff00000091aa812 */ /* 0x000fe400078ec0ff */
[----:B------:R-:W0:Y:S02]  /*10b0*/  MUFU.RCP64H R13, R11 ;  /* 0x0000000b000d7308 */ /* 0x000e240000001800 */
[----:B------:R-:W-:Y:S02]  /*10c0*/  @!P2 ISETP.GE.U32.AND P3, PT, R5, R26, PT ;  /* 0x0000001a0500a20c */ /* 0x000fe40003f66070 */
[----:B------:R-:W-:-:S02]  /*10d0*/  @!P0 LOP3.LUT R32, R11, 0x7ff00000, RZ, 0xc0, !PT ;  /* 0x7ff000000b208812 */ /* 0x000fc400078ec0ff */
[----:B------:R-:W-:-:S04]  /*10e0*/  @!P2 SEL R27, R30, 0x63400000, !P3 ;  /* 0x634000001e1ba807 */ /* 0x000fc80005800000 */
[----:B------:R-:W-:-:S04]  /*10f0*/  @!P2 LOP3.LUT R28, R27, 0x80000000, R7, 0xf8, !PT ;  /* 0x800000001b1ca812 */ /* 0x000fc800078ef807 */
[----:B------:R-:W-:Y:S01]  /*1100*/  @!P2 LOP3.LUT R29, R28, 0x100000, RZ, 0xfc, !PT ;  /* 0x001000001c1da812 */ /* 0x000fe200078efcff */
[----:B------:R-:W-:Y:S01]  /*1110*/  @!P2 IMAD.MOV.U32 R28, RZ, RZ, RZ ;  /* 0x000000ffff1ca224 */ /* 0x000fe200078e00ff */
[----:B0-----:R-:W-:-:S08]  /*1120*/  DFMA R14, R12, -R10, 1 ;  /* 0x3ff000000c0e742b */ /* 0x001fd0000000080a */
[----:B------:R-:W-:-:S08]  /*1130*/  DFMA R14, R14, R14, R14 ;  /* 0x0000000e0e0e722b */ /* 0x000fd0000000000e */
[----:B------:R-:W-:Y:S01]  /*1140*/  DFMA R14, R12, R14, R12 ;  /* 0x0000000e0c0e722b */ /* 0x000fe2000000000c */
[----:B------:R-:W-:Y:S01]  /*1150*/  SEL R13, R30, 0x63400000, !P1 ;  /* 0x634000001e0d7807 */ /* 0x000fe20004800000 */
[----:B------:R-:W-:-:S03]  /*1160*/  IMAD.MOV.U32 R12, RZ, RZ, R6 ;  /* 0x000000ffff0c7224 */ /* 0x000fc600078e0006 */
        /* <DEDUP_REMOVED lines=8> */
[----:B------:R-:W-:Y:S01]  /*11f0*/  VIADD R33, R32, 0xffffffff ;  /* 0xffffffff20217836 */ /* 0x000fe20000000000 */
[----:B------:R-:W-:-:S04]  /*1200*/  DFMA R28, R26, -R10, R12 ;  /* 0x8000000a1a1c722b */ /* 0x000fc8000000000c */
[----:B------:R-:W-:-:S04]  /*1210*/  ISETP.GT.U32.OR P0, PT, R33, 0x7feffffe, P0 ;  /* 0x7feffffe2100780c */ /* 0x000fc80000704470 */
[----:B------:R-:W-:-:S09]  /*1220*/  DFMA R28, R14, R28, R26 ;  /* 0x0000001c0e1c722b */ /* 0x000fd2000000001a */
[----:B------:R-:W-:Y:S05]  /*1230*/  @P0 BRA `(.L_x_78) ;  /* 0x00000000006c0947 */ /* 0x000fea0003800000 */
[----:B------:R-:W-:-:S04]  /*1240*/  LOP3.LUT R14, R9, 0x7ff00000, RZ, 0xc0, !PT ;  /* 0x7ff00000090e7812 */ /* 0x000fc800078ec0ff */
[CC--:B------:R-:W-:Y:S02]  /*1250*/  VIADDMNMX R6, R5.reuse, -R14.reuse, 0xb9600000, !PT ;  /* 0xb960000005067446 */ /* 0x0c0fe4000780090e */
[----:B------:R-:W-:Y:S02]  /*1260*/  ISETP.GE.U32.AND P0, PT, R5, R14, PT ;  /* 0x0000000e0500720c */ /* 0x000fe40003f06070 */
[----:B------:R-:W-:Y:S01]  /*1270*/  VIMNMX R5, PT, PT, R6, 0x46a00000, PT ;  /* 0x46a0000006057848 */ /* 0x000fe20003fe0100 */
[----:B------:R-:W-:Y:S01]  /*1280*/  IMAD.MOV.U32 R6, RZ, RZ, RZ ;  /* 0x000000ffff067224 */ /* 0x000fe200078e00ff */
[----:B------:R-:W-:-:S05]  /*1290*/  SEL R30, R30, 0x63400000, !P0 ;  /* 0x634000001e1e7807 */ /* 0x000fca0004000000 */
[----:B------:R-:W-:-:S04]  /*12a0*/  IMAD.IADD R5, R5, 0x1, -R30 ;  /* 0x0000000105057824 */ /* 0x000fc800078e0a1e */
[----:B------:R-:W-:-:S06]  /*12b0*/  VIADD R7, R5, 0x7fe00000 ;  /* 0x7fe0000005077836 */ /* 0x000fcc0000000000 */
[----:B------:R-:W-:-:S10]  /*12c0*/  DMUL R14, R28, R6 ;  /* 0x000000061c0e7228 */ /* 0x000fd40000000000 */
[----:B------:R-:W-:-:S13]  /*12d0*/  FSETP.GTU.AND P0, PT, |R15|, 1.469367938527859385e-39, PT ;  /* 0x001000000f00780b */ /* 0x000fda0003f0c200 */
[----:B------:R-:W-:Y:S05]  /*12e0*/  @P0 BRA `(.L_x_79) ;  /* 0x0000000000940947 */ /* 0x000fea0003800000 */
[----:B------:R-:W-:Y:S01]  /*12f0*/  DFMA R10, R28, -R10, R12 ;  /* 0x8000000a1c0a722b */ /* 0x000fe2000000000c */
[----:B------:R-:W-:-:S09]  /*1300*/  IMAD.MOV.U32 R8, RZ, RZ, RZ ;  /* 0x000000ffff087224 */ /* 0x000fd200078e00ff */
[C---:B------:R-:W-:Y:S02]  /*1310*/  FSETP.NEU.AND P0, PT, R11.reuse, RZ, PT ;  /* 0x000000ff0b00720b */ /* 0x040fe40003f0d000 */
[----:B------:R-:W-:-:S04]  /*1320*/  LOP3.LUT R13, R11, 0x80000000, R9, 0x48, !PT ;  /* 0x800000000b0d7812 */ /* 0x000fc800078e4809 */
[----:B------:R-:W-:-:S07]  /*1330*/  LOP3.LUT R9, R13, R7, RZ, 0xfc, !PT ;  /* 0x000000070d097212 */ /* 0x000fce00078efcff */
[----:B------:R-:W-:Y:S05]  /*1340*/  @!P0 BRA `(.L_x_79) ;  /* 0x00000000007c8947 */ /* 0x000fea0003800000 */
[----:B------:R-:W-:Y:S01]  /*1350*/  IMAD.MOV R7, RZ, RZ, -R5 ;  /* 0x000000ffff077224 */ /* 0x000fe200078e0a05 */
[----:B------:R-:W-:Y:S01]  /*1360*/  DMUL.RP R8, R28, R8 ;  /* 0x000000081c087228 */ /* 0x000fe20000008000 */
[----:B------:R-:W-:Y:S01]  /*1370*/  IMAD.MOV.U32 R6, RZ, RZ, RZ ;  /* 0x000000ffff067224 */ /* 0x000fe200078e00ff */
[----:B------:R-:W-:-:S05]  /*1380*/  IADD3 R5, PT, PT, -R5, -0x43300000, RZ ;  /* 0xbcd0000005057810 */ /* 0x000fca0007ffe1ff */
[----:B------:R-:W-:-:S03]  /*1390*/  DFMA R6, R14, -R6, R28 ;  /* 0x800000060e06722b */ /* 0x000fc6000000001c */
[----:B------:R-:W-:-:S07]  /*13a0*/  LOP3.LUT R13, R9, R13, RZ, 0x3c, !PT ;  /* 0x0000000d090d7212 */ /* 0x000fce00078e3cff */
[----:B------:R-:W-:-:S04]  /*13b0*/  FSETP.NEU.AND P0, PT, |R7|, R5, PT ;  /* 0x000000050700720b */ /* 0x000fc80003f0d200 */
[----:B------:R-:W-:Y:S02]  /*13c0*/  FSEL R14, R8, R14, !P0 ;  /* 0x0000000e080e7208 */ /* 0x000fe40004000000 */
[----:B------:R-:W-:Y:S01]  /*13d0*/  FSEL R15, R13, R15, !P0 ;  /* 0x0000000f0d0f7208 */ /* 0x000fe20004000000 */
[----:B------:R-:W-:Y:S06]  /*13e0*/  BRA `(.L_x_79) ;  /* 0x0000000000547947 */ /* 0x000fec0003800000 */
.L_x_78:
[----:B------:R-:W-:-:S14]  /*13f0*/  DSETP.NAN.AND P0, PT, R6, R6, PT ;  /* 0x000000060600722a */ /* 0x000fdc0003f08000 */
[----:B------:R-:W-:Y:S05]  /*1400*/  @P0 BRA `(.L_x_80) ;  /* 0x0000000000440947 */ /* 0x000fea0003800000 */
[----:B------:R-:W-:-:S14]  /*1410*/  DSETP.NAN.AND P0, PT, R8, R8, PT ;  /* 0x000000080800722a */ /* 0x000fdc0003f08000 */
[----:B------:R-:W-:Y:S05]  /*1420*/  @P0 BRA `(.L_x_81) ;  /* 0x0000000000300947 */ /* 0x000fea0003800000 */
[----:B------:R-:W-:Y:S01]  /*1430*/  ISETP.NE.AND P0, PT, R31, R32, PT ;  /* 0x000000201f00720c */ /* 0x000fe20003f05270 */
[----:B------:R-:W-:Y:S02]  /*1440*/  IMAD.MOV.U32 R14, RZ, RZ, 0x0 ;  /* 0x00000000ff0e7424 */ /* 0x000fe400078e00ff */
[----:B------:R-:W-:-:S10]  /*1450*/  IMAD.MOV.U32 R15, RZ, RZ, -0x80000 ;  /* 0xfff80000ff0f7424 */ /* 0x000fd400078e00ff */
[----:B------:R-:W-:Y:S05]  /*1460*/  @!P0 BRA `(.L_x_79) ;  /* 0x0000000000348947 */ /* 0x000fea0003800000 */
[----:B------:R-:W-:Y:S02]  /*1470*/  ISETP.NE.AND P0, PT, R31, 0x7ff00000, PT ;  /* 0x7ff000001f00780c */ /* 0x000fe40003f05270 */
[----:B------:R-:W-:Y:S02]  /*1480*/  LOP3.LUT R15, R7, 0x80000000, R9, 0x48, !PT ;  /* 0x80000000070f7812 */ /* 0x000fe400078e4809 */
[----:B------:R-:W-:-:S13]  /*1490*/  ISETP.EQ.OR P0, PT, R32, RZ, !P0 ;  /* 0x000000ff2000720c */ /* 0x000fda0004702670 */
[----:B------:R-:W-:Y:S01]  /*14a0*/  @P0 LOP3.LUT R5, R15, 0x7ff00000, RZ, 0xfc, !PT ;  /* 0x7ff000000f050812 */ /* 0x000fe200078efcff */
[----:B------:R-:W-:Y:S02]  /*14b0*/  @!P0 IMAD.MOV.U32 R14, RZ, RZ, RZ ;  /* 0x000000ffff0e8224 */ /* 0x000fe400078e00ff */
[----:B------:R-:W-:Y:S02]  /*14c0*/  @P0 IMAD.MOV.U32 R14, RZ, RZ, RZ ;  /* 0x000000ffff0e0224 */ /* 0x000fe400078e00ff */
[----:B------:R-:W-:Y:S01]  /*14d0*/  @P0 IMAD.MOV.U32 R15, RZ, RZ, R5 ;  /* 0x000000ffff0f0224 */ /* 0x000fe200078e0005 */
[----:B------:R-:W-:Y:S06]  /*14e0*/  BRA `(.L_x_79) ;  /* 0x0000000000147947 */ /* 0x000fec0003800000 */
.L_x_81:
[----:B------:R-:W-:Y:S01]  /*14f0*/  LOP3.LUT R15, R9, 0x80000, RZ, 0xfc, !PT ;  /* 0x00080000090f7812 */ /* 0x000fe200078efcff */
[----:B------:R-:W-:Y:S01]  /*1500*/  IMAD.MOV.U32 R14, RZ, RZ, R8 ;  /* 0x000000ffff0e7224 */ /* 0x000fe200078e0008 */
[----:B------:R-:W-:Y:S06]  /*1510*/  BRA `(.L_x_79) ;  /* 0x0000000000087947 */ /* 0x000fec0003800000 */
.L_x_80:
[----:B------:R-:W-:Y:S01]  /*1520*/  LOP3.LUT R15, R7, 0x80000, RZ, 0xfc, !PT ;  /* 0x00080000070f7812 */ /* 0x000fe200078efcff */
[----:B------:R-:W-:-:S07]  /*1530*/  IMAD.MOV.U32 R14, RZ, RZ, R6 ;  /* 0x000000ffff0e7224 */ /* 0x000fce00078e0006 */
.L_x_79:
[----:B------:R-:W-:Y:S05]  /*1540*/  BSYNC.RECONVERGENT B2 ;  /* 0x0000000000027941 */ /* 0x000fea0003800200 */
.L_x_77:
[----:B------:R-:W-:Y:S02]  /*1550*/  IMAD.MOV.U32 R5, RZ, RZ, 0x0 ;  /* 0x00000000ff057424 */ /* 0x000fe400078e00ff */
[----:B------:R-:W-:Y:S02]  /*1560*/  IMAD.MOV.U32 R26, RZ, RZ, R14 ;  /* 0x000000ffff1a7224 */ /* 0x000fe400078e000e */
[----:B------:R-:W-:Y:S01]  /*1570*/  IMAD.MOV.U32 R27, RZ, RZ, R15 ;  /* 0x000000ffff1b7224 */ /* 0x000fe200078e000f */
[----:B------:R-:W-:Y:S06]  /*1580*/  RET.REL.NODEC R4 `(_Z18k_blackman_detrendPKdPdii) ;  /* 0xffffffe8049c7950 */ /* 0x000fec0003c3ffff */
        .type           $_Z18k_blackman_detrendPKdPdii$__internal_trig_reduction_slowpathd,@function
        .size           $_Z18k_blackman_detrendPKdPdii$__internal_trig_reduction_slowpathd,(.L_x_132 - $_Z18k_blackman_detrendPKdPdii$__internal_trig_reduction_slowpathd)
$_Z18k_blackman_detrendPKdPdii$__internal_trig_reduction_slowpathd:
[--C-:B------:R-:W-:Y:S01]  /*1590*/  SHF.R.U32.HI R12, RZ, 0x14, R27.reuse ;  /* 0x00000014ff0c7819 */ /* 0x100fe2000001161b */
[----:B------:R-:W-:Y:S02]  /*15a0*/  IMAD.MOV.U32 R6, RZ, RZ, R26 ;  /* 0x000000ffff067224 */ /* 0x000fe400078e001a */
[----:B------:R-:W-:Y:S01]  /*15b0*/  IMAD.MOV.U32 R7, RZ, RZ, R27 ;  /* 0x000000ffff077224 */ /* 0x000fe200078e001b */
[----:B------:R-:W-:Y:S01]  /*15c0*/  LOP3.LUT R5, R12, 0x7ff, RZ, 0xc0, !PT ;  /* 0x000007ff0c057812 */ /* 0x000fe200078ec0ff */
[----:B------:R-:W-:-:S03]  /*15d0*/  IMAD.MOV.U32 R4, RZ, RZ, RZ ;  /* 0x000000ffff047224 */ /* 0x000fc600078e00ff */
[----:B------:R-:W-:-:S13]  /*15e0*/  ISETP.NE.AND P0, PT, R5, 0x7ff, PT ;  /* 0x000007ff0500780c */ /* 0x000fda0003f05270 */
[----:B------:R-:W-:Y:S05]  /*15f0*/  @!P0 BRA `(.L_x_82) ;  /* 0x0000000800488947 */ /* 0x000fea0003800000 */
[----:B------:R-:W-:Y:S01]  /*1600*/  VIADD R4, R5, 0xfffffc00 ;  /* 0xfffffc0005047836 */ /* 0x000fe20000000000 */
[----:B------:R-:W-:Y:S01]  /*1610*/  BSSY.RECONVERGENT B3, `(.L_x_83) ;  /* 0x000002f000037945 */ /* 0x000fe20003800200 */
[----:B------:R-:W-:-:S03]  /*1620*/  CS2R R8, SRZ ;  /* 0x0000000000087805 */ /* 0x000fc6000001ff00 */
[----:B------:R-:W-:Y:S02]  /*1630*/  SHF.R.U32.HI R15, RZ, 0x6, R4 ;  /* 0x00000006ff0f7819 */ /* 0x000fe40000011604 */
[----:B------:R-:W-:Y:S02]  /*1640*/  ISETP.GE.U32.AND P0, PT, R4, 0x80, PT ;  /* 0x000000800400780c */ /* 0x000fe40003f06070 */
[C---:B------:R-:W-:Y:S02]  /*1650*/  IADD3 R10, PT, PT, -R15.reuse, 0x13, RZ ;  /* 0x000000130f0a7810 */ /* 0x040fe40007ffe1ff */
[----:B------:R-:W-:Y:S02]  /*1660*/  IADD3 R11, PT, PT, -R15, 0xf, RZ ;  /* 0x0000000f0f0b7810 */ /* 0x000fe40007ffe1ff */
[----:B------:R-:W-:-:S04]  /*1670*/  SEL R10, R10, 0x12, P0 ;  /* 0x000000120a0a7807 */ /* 0x000fc80000000000 */
[----:B------:R-:W-:-:S13]  /*1680*/  ISETP.GE.AND P0, PT, R11, R10, PT ;  /* 0x0000000a0b00720c */ /* 0x000fda0003f06270 */
[----:B------:R-:W-:Y:S05]  /*1690*/  @P0 BRA `(.L_x_84) ;  /* 0x0000000000980947 */ /* 0x000fea0003800000 */
[----:B------:R-:W0:Y:S01]  /*16a0*/  LDC.64 R4, c[0x0][0x358] ;  /* 0x0000d600ff047b82 */ /* 0x000e220000000a00 */
[C---:B------:R-:W-:Y:S01]  /*16b0*/  SHF.L.U64.HI R29, R6.reuse, 0xb, R7 ;  /* 0x0000000b061d7819 */ /* 0x040fe20000010207 */
[----:B------:R-:W-:Y:S01]  /*16c0*/  BSSY.RECONVERGENT B4, `(.L_x_85) ;  /* 0x0000022000047945 */ /* 0x000fe20003800200 */
[----:B------:R-:W-:Y:S01]  /*16d0*/  IMAD.SHL.U32 R13, R6, 0x800, RZ ;  /* 0x00000800060d7824 */ /* 0x000fe200078e00ff */
[----:B------:R-:W-:Y:S01]  /*16e0*/  IADD3 R26, PT, PT, RZ, -R15, -R10 ;  /* 0x8000000fff1a7210 */ /* 0x000fe20007ffe80a */
[----:B------:R-:W-:Y:S01]  /*16f0*/  IMAD.MOV.U32 R28, RZ, RZ, RZ ;  /* 0x000000ffff1c7224 */ /* 0x000fe200078e00ff */
[----:B------:R-:W-:Y:S02]  /*1700*/  CS2R R8, SRZ ;  /* 0x0000000000087805 */ /* 0x000fe4000001ff00 */
[----:B------:R-:W-:-:S07]  /*1710*/  LOP3.LUT R29, R29, 0x80000000, RZ, 0xfc, !PT ;  /* 0x800000001d1d7812 */ /* 0x000fce00078efcff */
.L_x_86:
[----:B------:R-:W1:Y:S01]  /*1720*/  LDC.64 R6, c[0x4][0x20] ;  /* 0x01000800ff067b82 */ /* 0x000e620000000a00 */
[----:B0-----:R-:W-:Y:S02]  /*1730*/  R2UR UR6, R4 ;  /* 0x00000000040672ca */ /* 0x001fe400000e0000 */
[----:B------:R-:W-:Y:S01]  /*1740*/  R2UR UR7, R5 ;  /* 0x00000000050772ca */ /* 0x000fe200000e0000 */
[----:B-1----:R-:W-:-:S12]  /*1750*/  IMAD.WIDE R6, R11, 0x8, R6 ;  /* 0x000000080b067825 */ /* 0x002fd800078e0206 */
[----:B------:R-:W2:Y:S01]  /*1760*/  LDG.E.64.CONSTANT R6, desc[UR6][R6.64] ;  /* 0x0000000606067981 */ /* 0x000ea2000c1e9b00 */
[----:B------:R-:W-:Y:S02]  /*1770*/  VIADD R26, R26, 0x1 ;  /* 0x000000011a1a7836 */ /* 0x000fe40000000000 */
[----:B------:R-:W-:Y:S02]  /*1780*/  VIADD R11, R11, 0x1 ;  /* 0x000000010b0b7836 */ /* 0x000fe40000000000 */
[----:B--2---:R-:W-:-:S04]  /*1790*/  IMAD.WIDE.U32 R8, P2, R6, R13, R8 ;  /* 0x0000000d06087225 */ /* 0x004fc80007840008 */
[----:B------:R-:W-:Y:S02]  /*17a0*/  IMAD R31, R6, R29, RZ ;  /* 0x0000001d061f7224 */ /* 0x000fe400078e02ff */
[CC--:B------:R-:W-:Y:S02]  /*17b0*/  IMAD R30, R7.reuse, R13.reuse, RZ ;  /* 0x0000000d071e7224 */ /* 0x0c0fe400078e02ff */
[----:B------:R-:W-:Y:S01]  /*17c0*/  IMAD.HI.U32 R33, R7, R13, RZ ;  /* 0x0000000d07217227 */ /* 0x000fe200078e00ff */
[----:B------:R-:W-:-:S03]  /*17d0*/  IADD3 R9, P0, PT, R31, R9, RZ ;  /* 0x000000091f097210 */ /* 0x000fc60007f1e0ff */
[----:B------:R-:W-:Y:S01]  /*17e0*/  IMAD R31, R28, 0x8, R1 ;  /* 0x000000081c1f7824 */ /* 0x000fe200078e0201 */
[----:B------:R-:W-:Y:S01]  /*17f0*/  IADD3 R9, P1, PT, R30, R9, RZ ;  /* 0x000000091e097210 */ /* 0x000fe20007f3e0ff */
[----:B------:R-:W-:-:S04]  /*1800*/  IMAD.HI.U32 R30, R6, R29, RZ ;  /* 0x0000001d061e7227 */ /* 0x000fc800078e00ff */
[----:B------:R-:W-:Y:S01]  /*1810*/  IMAD.X R6, RZ, RZ, R30, P2 ;  /* 0x000000ffff067224 */ /* 0x000fe200010e061e */
[----:B------:R0:W-:Y:S01]  /*1820*/  STL.64 [R31], R8 ;  /* 0x000000081f007387 */ /* 0x0001e20000100a00 */
[----:B------:R-:W-:-:S03]  /*1830*/  IMAD.HI.U32 R30, R7, R29, RZ ;  /* 0x0000001d071e7227 */ /* 0x000fc600078e00ff */
[----:B------:R-:W-:Y:S01]  /*1840*/  IADD3.X R6, P0, PT, R33, R6, RZ, P0, !PT ;  /* 0x0000000621067210 */ /* 0x000fe2000071e4ff */
[----:B------:R-:W-:Y:S02]  /*1850*/  IMAD R7, R7, R29, RZ ;  /* 0x0000001d07077224 */ /* 0x000fe400078e02ff */
[----:B------:R-:W-:-:S03]  /*1860*/  VIADD R28, R28, 0x1 ;  /* 0x000000011c1c7836 */ /* 0x000fc60000000000 */
[----:B------:R-:W-:Y:S01]  /*1870*/  IADD3.X R7, P1, PT, R7, R6, RZ, P1, !PT ;  /* 0x0000000607077210 */ /* 0x000fe20000f3e4ff */
[----:B------:R-:W-:Y:S01]  /*1880*/  IMAD.X R6, RZ, RZ, R30, P0 ;  /* 0x000000ffff067224 */ /* 0x000fe200000e061e */
[----:B------:R-:W-:-:S03]  /*1890*/  ISETP.NE.AND P0, PT, R26, -0xf, PT ;  /* 0xfffffff11a00780c */ /* 0x000fc60003f05270 */
[----:B------:R-:W-:Y:S02]  /*18a0*/  IMAD.X R6, RZ, RZ, R6, P1 ;  /* 0x000000ffff067224 */ /* 0x000fe400008e0606 */
[----:B0-----:R-:W-:Y:S02]  /*18b0*/  IMAD.MOV.U32 R8, RZ, RZ, R7 ;  /* 0x000000ffff087224 */ /* 0x001fe400078e0007 */
[----:B------:R-:W-:-:S06]  /*18c0*/  IMAD.MOV.U32 R9, RZ, RZ, R6 ;  /* 0x000000ffff097224 */ /* 0x000fcc00078e0006 */
[----:B------:R-:W-:Y:S05]  /*18d0*/  @P0 BRA `(.L_x_86) ;  /* 0xfffffffc00900947 */ /* 0x000fea000383ffff */
[----:B------:R-:W-:Y:S05]  /*18e0*/  BSYNC.RECONVERGENT B4 ;  /* 0x0000000000047941 */ /* 0x000fea0003800200 */
.L_x_85:
[----:B------:R-:W-:-:S07]  /*18f0*/  IMAD.MOV.U32 R11, RZ, RZ, R10 ;  /* 0x000000ffff0b7224 */ /* 0x000fce00078e000a */
.L_x_84:
[----:B------:R-:W-:Y:S05]  /*1900*/  BSYNC.RECONVERGENT B3 ;  /* 0x0000000000037941 */ /* 0x000fea0003800200 */
.L_x_83:
[----:B------:R-:W-:Y:S01]  /*1910*/  LOP3.LUT P0, R33, R12, 0x3f, RZ, 0xc0, !PT ;  /* 0x0000003f0c217812 */ /* 0x000fe2000780c0ff */
[----:B------:R-:W-:-:S04]  /*1920*/  IMAD.IADD R4, R15, 0x1, R11 ;  /* 0x000000010f047824 */ /* 0x000fc800078e020b */
[----:B------:R-:W-:-:S05]  /*1930*/  IMAD.U32 R35, R4, 0x8, R1 ;  /* 0x0000000804237824 */ /* 0x000fca00078e0001 */
[----:B------:R0:W-:Y:S04]  /*1940*/  STL.64 [R35+-0x78], R8 ;  /* 0xffff880823007387 */ /* 0x0001e80000100a00 */
[----:B------:R-:W2:Y:S04]  /*1950*/  @P0 LDL.64 R12, [R1+0x8] ;  /* 0x00000800010c0983 */ /* 0x000ea80000100a00 */
[----:B------:R-:W3:Y:S04]  /*1960*/  LDL.64 R6, [R1+0x10] ;  /* 0x0000100001067983 */ /* 0x000ee80000100a00 */
[----:B------:R-:W4:Y:S01]  /*1970*/  LDL.64 R4, [R1+0x18] ;  /* 0x0000180001047983 */ /* 0x000f220000100a00 */
[----:B------:R-:W-:Y:S01]  /*1980*/  @P0 LOP3.LUT R10, R33, 0x3f, RZ, 0x3c, !PT ;  /* 0x0000003f210a0812 */ /* 0x000fe200078e3cff */
[----:B------:R-:W-:Y:S01]  /*1990*/  BSSY.RECONVERGENT B3, `(.L_x_87) ;  /* 0x0000034000037945 */ /* 0x000fe20003800200 */
[----:B--2---:R-:W-:-:S02]  /*19a0*/  @P0 SHF.R.U64 R11, R12, 0x1, R13 ;  /* 0x000000010c0b0819 */ /* 0x004fc4000000120d */
[----:B------:R-:W-:Y:S02]  /*19b0*/  @P0 SHF.R.U32.HI R13, RZ, 0x1, R13 ;  /* 0x00000001ff0d0819 */ /* 0x000fe4000001160d */
[CC--:B---3--:R-:W-:Y:S02]  /*19c0*/  @P0 SHF.L.U32 R15, R6.reuse, R33.reuse, RZ ;  /* 0x00000021060f0219 */ /* 0x0c8fe400000006ff */
[----:B0-----:R-:W-:Y:S02]  /*19d0*/  @P0 SHF.R.U64 R8, R11, R10, R13 ;  /* 0x0000000a0b080219 */ /* 0x001fe4000000120d */
[--C-:B------:R-:W-:Y:S02]  /*19e0*/  @P0 SHF.R.U32.HI R31, RZ, 0x1, R7.reuse ;  /* 0x00000001ff1f0819 */ /* 0x100fe40000011607 */
[C-C-:B------:R-:W-:Y:S02]  /*19f0*/  @P0 SHF.R.U64 R29, R6.reuse, 0x1, R7.reuse ;  /* 0x00000001061d0819 */ /* 0x140fe40000001207 */
[----:B------:R-:W-:-:S02]  /*1a00*/  @P0 SHF.L.U64.HI R12, R6, R33, R7 ;  /* 0x00000021060c0219 */ /* 0x000fc40000010207 */
[----:B------:R-:W-:Y:S02]  /*1a10*/  @P0 SHF.R.U32.HI R9, RZ, R10, R13 ;  /* 0x0000000aff090219 */ /* 0x000fe4000001160d */
[----:B------:R-:W-:Y:S02]  /*1a20*/  @P0 LOP3.LUT R6, R15, R8, RZ, 0xfc, !PT ;  /* 0x000000080f060212 */ /* 0x000fe400078efcff */
[----:B----4-:R-:W-:Y:S02]  /*1a30*/  @P0 SHF.L.U32 R11, R4, R33, RZ ;  /* 0x00000021040b0219 */ /* 0x010fe400000006ff */
[-CC-:B------:R-:W-:Y:S02]  /*1a40*/  @P0 SHF.R.U64 R26, R29, R10.reuse, R31.reuse ;  /* 0x0000000a1d1a0219 */ /* 0x180fe4000000121f */
[----:B------:R-:W-:Y:S02]  /*1a50*/  @P0 LOP3.LUT R7, R12, R9, RZ, 0xfc, !PT ;  /* 0x000000090c070212 */ /* 0x000fe400078efcff */
[----:B------:R-:W-:Y:S01]  /*1a60*/  @P0 SHF.R.U32.HI R31, RZ, R10, R31 ;  /* 0x0000000aff1f0219 */ /* 0x000fe2000001161f */
[----:B------:R-:W-:Y:S01]  /*1a70*/  IMAD.SHL.U32 R10, R6, 0x4, RZ ;  /* 0x00000004060a7824 */ /* 0x000fe200078e00ff */
[----:B------:R-:W-:-:S02]  /*1a80*/  @P0 SHF.L.U64.HI R8, R4, R33, R5 ;  /* 0x0000002104080219 */ /* 0x000fc40000010205 */
[----:B------:R-:W-:Y:S02]  /*1a90*/  @P0 LOP3.LUT R4, R11, R26, RZ, 0xfc, !PT ;  /* 0x0000001a0b040212 */ /* 0x000fe400078efcff */
[----:B------:R-:W-:Y:S02]  /*1aa0*/  SHF.L.U64.HI R6, R6, 0x2, R7 ;  /* 0x0000000206067819 */ /* 0x000fe40000010207 */
[----:B------:R-:W-:Y:S02]  /*1ab0*/  @P0 LOP3.LUT R5, R8, R31, RZ, 0xfc, !PT ;  /* 0x0000001f08050212 */ /* 0x000fe400078efcff */
[----:B------:R-:W-:Y:S02]  /*1ac0*/  SHF.L.W.U32.HI R7, R7, 0x2, R4 ;  /* 0x0000000207077819 */ /* 0x000fe40000010e04 */
[----:B------:R-:W-:Y:S02]  /*1ad0*/  IADD3 RZ, P0, PT, RZ, -R10, RZ ;  /* 0x8000000affff7210 */ /* 0x000fe40007f1e0ff */
[----:B------:R-:W-:-:S02]  /*1ae0*/  LOP3.LUT R8, RZ, R6, RZ, 0x33, !PT ;  /* 0x00000006ff087212 */ /* 0x000fc400078e33ff */
[----:B------:R-:W-:Y:S02]  /*1af0*/  SHF.L.W.U32.HI R4, R4, 0x2, R5 ;  /* 0x0000000204047819 */ /* 0x000fe40000010e05 */
[----:B------:R-:W-:Y:S02]  /*1b00*/  LOP3.LUT R9, RZ, R7, RZ, 0x33, !PT ;  /* 0x00000007ff097212 */ /* 0x000fe400078e33ff */
[----:B------:R-:W-:Y:S02]  /*1b10*/  IADD3.X R11, P0, PT, RZ, R8, RZ, P0, !PT ;  /* 0x00000008ff0b7210 */ /* 0x000fe4000071e4ff */
[----:B------:R-:W-:Y:S02]  /*1b20*/  LOP3.LUT R8, RZ, R4, RZ, 0x33, !PT ;  /* 0x00000004ff087212 */ /* 0x000fe400078e33ff */
[----:B------:R-:W-:Y:S02]  /*1b30*/  IADD3.X R12, P1, PT, RZ, R9, RZ, P0, !PT ;  /* 0x00000009ff0c7210 */ /* 0x000fe4000073e4ff */
[----:B------:R-:W-:-:S03]  /*1b40*/  ISETP.GT.U32.AND P2, PT, R7, -0x1, PT ;  /* 0xffffffff0700780c */ /* 0x000fc60003f44070 */
[----:B------:R-:W-:Y:S01]  /*1b50*/  IMAD.X R9, RZ, RZ, R8, P1 ;  /* 0x000000ffff097224 */ /* 0x000fe200008e0608 */
[----:B------:R-:W-:-:S04]  /*1b60*/  ISETP.GT.AND.EX P0, PT, R4, -0x1, PT, P2 ;  /* 0xffffffff0400780c */ /* 0x000fc80003f04320 */
[----:B------:R-:W-:Y:S02]  /*1b70*/  SEL R8, R4, R9, P0 ;  /* 0x0000000904087207 */ /* 0x000fe40000000000 */
[----:B------:R-:W-:Y:S02]  /*1b80*/  SEL R13, R7, R12, P0 ;  /* 0x0000000c070d7207 */ /* 0x000fe40000000000 */
[----:B------:R-:W-:Y:S02]  /*1b90*/  ISETP.NE.U32.AND P1, PT, R8, RZ, PT ;  /* 0x000000ff0800720c */ /* 0x000fe40003f25070 */
[----:B------:R-:W-:Y:S02]  /*1ba0*/  SEL R11, R6, R11, P0 ;  /* 0x0000000b060b7207 */ /* 0x000fe40000000000 */
[----:B------:R-:W-:Y:S01]  /*1bb0*/  SEL R7, R13, R8, !P1 ;  /* 0x000000080d077207 */ /* 0x000fe20004800000 */
[----:B------:R-:W-:-:S05]  /*1bc0*/  @!P0 IMAD.MOV R10, RZ, RZ, -R10 ;  /* 0x000000ffff0a8224 */ /* 0x000fca00078e0a0a */
[----:B------:R-:W0:Y:S02]  /*1bd0*/  FLO.U32 R7, R7 ;  /* 0x0000000700077300 */ /* 0x000e2400000e0000 */
[C---:B0-----:R-:W-:Y:S02]  /*1be0*/  IADD3 R12, PT, PT, -R7.reuse, 0x1f, RZ ;  /* 0x0000001f070c7810 */ /* 0x041fe40007ffe1ff */
[----:B------:R-:W-:-:S03]  /*1bf0*/  IADD3 R9, PT, PT, -R7, 0x3f, RZ ;  /* 0x0000003f07097810 */ /* 0x000fc60007ffe1ff */
[----:B------:R-:W-:-:S05]  /*1c00*/  @P1 IMAD.MOV R9, RZ, RZ, R12 ;  /* 0x000000ffff091224 */ /* 0x000fca00078e020c */
[----:B------:R-:W-:-:S13]  /*1c10*/  ISETP.NE.AND P1, PT, R9, RZ, PT ;  /* 0x000000ff0900720c */ /* 0x000fda0003f25270 */
[----:B------:R-:W-:Y:S05]  /*1c20*/  @!P1 BRA `(.L_x_88) ;  /* 0x0000000000289947 */ /* 0x000fea0003800000 */
[C---:B------:R-:W-:Y:S02]  /*1c30*/  LOP3.LUT R6, R9.reuse, 0x3f, RZ, 0xc0, !PT ;  /* 0x0000003f09067812 */ /* 0x040fe400078ec0ff */
[--C-:B------:R-:W-:Y:S02]  /*1c40*/  SHF.R.U64 R10, R10, 0x1, R11.reuse ;  /* 0x000000010a0a7819 */ /* 0x100fe4000000120b */
[----:B------:R-:W-:Y:S02]  /*1c50*/  SHF.R.U32.HI R12, RZ, 0x1, R11 ;  /* 0x00000001ff0c7819 */ /* 0x000fe4000001160b */
[----:B------:R-:W-:Y:S02]  /*1c60*/  LOP3.LUT R7, R9, 0x3f, RZ, 0xc, !PT ;  /* 0x0000003f09077812 */ /* 0x000fe400078e0cff */
[CC--:B------:R-:W-:Y:S02]  /*1c70*/  SHF.L.U64.HI R8, R13.reuse, R6.reuse, R8 ;  /* 0x000000060d087219 */ /* 0x0c0fe40000010208 */
[----:B------:R-:W-:-:S02]  /*1c80*/  SHF.L.U32 R6, R13, R6, RZ ;  /* 0x000000060d067219 */ /* 0x000fc400000006ff */
[-CC-:B------:R-:W-:Y:S02]  /*1c90*/  SHF.R.U64 R13, R10, R7.reuse, R12.reuse ;  /* 0x000000070a0d7219 */ /* 0x180fe4000000120c */
[----:B------:R-:W-:Y:S02]  /*1ca0*/  SHF.R.U32.HI R7, RZ, R7, R12 ;  /* 0x00000007ff077219 */ /* 0x000fe4000001160c */
[----:B------:R-:W-:Y:S02]  /*1cb0*/  LOP3.LUT R13, R6, R13, RZ, 0xfc, !PT ;  /* 0x0000000d060d7212 */ /* 0x000fe400078efcff */
[----:B------:R-:W-:-:S07]  /*1cc0*/  LOP3.LUT R8, R8, R7, RZ, 0xfc, !PT ;  /* 0x0000000708087212 */ /* 0x000fce00078efcff */
.L_x_88:
[----:B------:R-:W-:Y:S05]  /*1cd0*/  BSYNC.RECONVERGENT B3 ;  /* 0x0000000000037941 */ /* 0x000fea0003800200 */
.L_x_87:
[----:B------:R-:W-:-:S04]  /*1ce0*/  IMAD.WIDE.U32 R10, R13, 0x2168c235, RZ ;  /* 0x2168c2350d0a7825 */ /* 0x000fc800078e00ff */
[----:B------:R-:W-:Y:S01]  /*1cf0*/  IMAD.MOV.U32 R6, RZ, RZ, R11 ;  /* 0x000000ffff067224 */ /* 0x000fe200078e000b */
[----:B------:R-:W-:Y:S01]  /*1d00*/  IADD3 RZ, P1, PT, R10, R10, RZ ;  /* 0x0000000a0aff7210 */ /* 0x000fe20007f3e0ff */
[----:B------:R-:W-:Y:S02]  /*1d10*/  IMAD.MOV.U32 R7, RZ, RZ, RZ ;  /* 0x000000ffff077224 */ /* 0x000fe400078e00ff */
[----:B------:R-:W-:-:S04]  /*1d20*/  IMAD.HI.U32 R11, R8, -0x36f0255e, RZ ;  /* 0xc90fdaa2080b7827 */ /* 0x000fc800078e00ff */
[----:B------:R-:W-:-:S04]  /*1d30*/  IMAD.WIDE.U32 R6, R13, -0x36f0255e, R6 ;  /* 0xc90fdaa20d067825 */ /* 0x000fc800078e0006 */
[C---:B------:R-:W-:Y:S02]  /*1d40*/  IMAD R13, R8.reuse, -0x36f0255e, RZ ;  /* 0xc90fdaa2080d7824 */ /* 0x040fe400078e02ff */
[----:B------:R-:W-:-:S04]  /*1d50*/  IMAD.WIDE.U32 R6, P2, R8, 0x2168c235, R6 ;  /* 0x2168c23508067825 */ /* 0x000fc80007840006 */
[----:B------:R-:W-:Y:S01]  /*1d60*/  IMAD.X R8, RZ, RZ, R11, P2 ;  /* 0x000000ffff087224 */ /* 0x000fe200010e060b */
[----:B------:R-:W-:Y:S02]  /*1d70*/  IADD3 R7, P2, PT, R13, R7, RZ ;  /* 0x000000070d077210 */ /* 0x000fe40007f5e0ff */
[----:B------:R-:W-:Y:S02]  /*1d80*/  IADD3.X RZ, P1, PT, R6, R6, RZ, P1, !PT ;  /* 0x0000000606ff7210 */ /* 0x000fe40000f3e4ff */
[C---:B------:R-:W-:Y:S01]  /*1d90*/  ISETP.GT.U32.AND P3, PT, R7.reuse, RZ, PT ;  /* 0x000000ff0700720c */ /* 0x040fe20003f64070 */
[----:B------:R-:W-:Y:S01]  /*1da0*/  IMAD.X R8, RZ, RZ, R8, P2 ;  /* 0x000000ffff087224 */ /* 0x000fe200010e0608 */
[----:B------:R-:W-:-:S04]  /*1db0*/  IADD3.X R6, P2, PT, R7, R7, RZ, P1, !PT ;  /* 0x0000000707067210 */ /* 0x000fc80000f5e4ff */
[C---:B------:R-:W-:Y:S01]  /*1dc0*/  ISETP.GT.AND.EX P1, PT, R8.reuse, RZ, PT, P3 ;  /* 0x000000ff0800720c */ /* 0x040fe20003f24330 */
[----:B------:R-:W-:-:S03]  /*1dd0*/  IMAD.X R11, R8, 0x1, R8, P2 ;  /* 0x00000001080b7824 */ /* 0x000fc600010e0608 */
[----:B------:R-:W-:Y:S02]  /*1de0*/  SEL R6, R6, R7, P1 ;  /* 0x0000000706067207 */ /* 0x000fe40000800000 */
[----:B------:R-:W-:Y:S02]  /*1df0*/  SEL R7, R11, R8, P1 ;  /* 0x000000080b077207 */ /* 0x000fe40000800000 */
[----:B------:R-:W-:Y:S02]  /*1e00*/  IADD3 R6, P2, PT, R6, 0x1, RZ ;  /* 0x0000000106067810 */ /* 0x000fe40007f5e0ff */
[----:B------:R-:W-:Y:S02]  /*1e10*/  SEL R8, RZ, 0xffffffff, !P1 ;  /* 0xffffffffff087807 */ /* 0x000fe40004800000 */
[----:B------:R-:W-:Y:S01]  /*1e20*/  LOP3.LUT P1, R27, R27, 0x80000000, RZ, 0xc0, !PT ;  /* 0x800000001b1b7812 */ /* 0x000fe2000782c0ff */
[----:B------:R-:W-:Y:S02]  /*1e30*/  IMAD.X R7, RZ, RZ, R7, P2 ;  /* 0x000000ffff077224 */ /* 0x000fe400010e0607 */
[----:B------:R-:W-:Y:S01]  /*1e40*/  IMAD.IADD R8, R8, 0x1, -R9 ;  /* 0x0000000108087824 */ /* 0x000fe200078e0a09 */
[----:B------:R-:W-:-:S02]  /*1e50*/  SHF.R.U32.HI R9, RZ, 0x1e, R5 ;  /* 0x0000001eff097819 */ /* 0x000fc40000011605 */
[----:B------:R-:W-:Y:S01]  /*1e60*/  SHF.R.U64 R6, R6, 0xa, R7 ;  /* 0x0000000a06067819 */ /* 0x000fe20000001207 */
[----:B------:R-:W-:Y:S01]  /*1e70*/  IMAD.SHL.U32 R8, R8, 0x100000, RZ ;  /* 0x0010000008087824 */ /* 0x000fe200078e00ff */
[----:B------:R-:W-:Y:S02]  /*1e80*/  LEA.HI R4, R4, R9, RZ, 0x1 ;  /* 0x0000000904047211 */ /* 0x000fe400078f08ff */
[----:B------:R-:W-:Y:S02]  /*1e90*/  IADD3 R6, P2, PT, R6, 0x1, RZ ;  /* 0x0000000106067810 */ /* 0x000fe40007f5e0ff */
[----:B------:R-:W-:Y:S01]  /*1ea0*/  @!P0 LOP3.LUT R27, R27, 0x80000000, RZ, 0x3c, !PT ;  /* 0x800000001b1b8812 */ /* 0x000fe200078e3cff */
[----:B------:R-:W-:Y:S01]  /*1eb0*/  @P1 IMAD.MOV R4, RZ, RZ, -R4 ;  /* 0x000000ffff041224 */ /* 0x000fe200078e0a04 */
[----:B------:R-:W-:-:S04]  /*1ec0*/  LEA.HI.X R7, R7, RZ, RZ, 0x16, P2 ;  /* 0x000000ff07077211 */ /* 0x000fc800010fb4ff */
[--C-:B------:R-:W-:Y:S02]  /*1ed0*/  SHF.R.U64 R6, R6, 0x1, R7.reuse ;  /* 0x0000000106067819 */ /* 0x100fe40000001207 */
[----:B------:R-:W-:Y:S02]  /*1ee0*/  SHF.R.U32.HI R5, RZ, 0x1, R7 ;  /* 0x00000001ff057819 */ /* 0x000fe40000011607 */
[----:B------:R-:W-:-:S04]  /*1ef0*/  IADD3 R6, P2, P3, RZ, RZ, R6 ;  /* 0x000000ffff067210 */ /* 0x000fc80007b5e006 */
[----:B------:R-:W-:-:S04]  /*1f00*/  IADD3.X R8, PT, PT, R8, 0x3fe00000, R5, P2, P3 ;  /* 0x3fe0000008087810 */ /* 0x000fc800017e6405 */
[----:B------:R-:W-:-:S07]  /*1f10*/  LOP3.LUT R7, R8, R27, RZ, 0xfc, !PT ;  /* 0x0000001b08077212 */ /* 0x000fce00078efcff */
.L_x_82:
[----:B------:R-:W-:-:S04]  /*1f20*/  IMAD.MOV.U32 R15, RZ, RZ, 0x0 ;  /* 0x00000000ff0f7424 */ /* 0x000fc800078e00ff */
[----:B------:R-:W-:Y:S05]  /*1f30*/  RET.REL.NODEC R14 `(_Z18k_blackman_detrendPKdPdii) ;  /* 0xffffffe00e307950 */ /* 0x000fea0003c3ffff */
.L_x_89:
        /* <DEDUP_REMOVED lines=12> */
.L_x_132:


//--------------------- .text._Z12k_detrend_abPdidd --------------------------
	.section	.text._Z12k_detrend_abPdidd,"ax",@progbits
	.align	128
        .global         _Z12k_detrend_abPdidd
        .type           _Z12k_detrend_abPdidd,@function
        .size           _Z12k_detrend_abPdidd,(.L_x_143 - _Z12k_detrend_abPdidd)
        .other          _Z12k_detrend_abPdidd,@"STO_CUDA_ENTRY STV_DEFAULT"
_Z12k_detrend_abPdidd:
.text._Z12k_detrend_abPdidd:
        /* <DEDUP_REMOVED lines=9> */
[----:B------:R-:W1:Y:S07]  /*0090*/  LDCU.64 UR4, c[0x0][0x358] ;  /* 0x00006b00ff0477ac */ /* 0x000e6e0008000a00 */
[----:B------:R-:W2:Y:S08]  /*00a0*/  LDC.64 R10, c[0x0][0x390] ;  /* 0x0000e400ff0a7b82 */ /* 0x000eb00000000a00 */
[----:B------:R-:W2:Y:S01]  /*00b0*/  LDC.64 R8, c[0x0][0x398] ;  /* 0x0000e600ff087b82 */ /* 0x000ea20000000a00 */
[----:B0-----:R-:W-:-:S05]  /*00c0*/  IMAD.WIDE R2, R13, 0x8, R2 ;  /* 0x000000080d027825 */ /* 0x001fca00078e0202 */
[----:B-1----:R-:W3:Y:S01]  /*00d0*/  LDG.E.64 R4, desc[UR4][R2.64] ;  /* 0x0000000402047981 */ /* 0x002ee2000c1e1b00 */
[----:B------:R-:W2:Y:S02]  /*00e0*/  I2F.F64 R6, R13 ;  /* 0x0000000d00067312 */ /* 0x000ea40000201c00 */
[----:B--2---:R-:W-:-:S08]  /*00f0*/  DFMA R6, R6, R8, R10 ;  /* 0x000000080606722b */ /* 0x004fd0000000000a */
[----:B---3--:R-:W-:-:S07]  /*0100*/  DADD R4, R4, -R6 ;  /* 0x0000000004047229 */ /* 0x008fce0000000806 */
[----:B------:R-:W-:Y:S01]  /*0110*/  STG.E.64 desc[UR4][R2.64], R4 ;  /* 0x0000000402007986 */ /* 0x000fe2000c101b04 */
[----:B------:R-:W-:Y:S05]  /*0120*/  EXIT ;  /* 0x000000000000794d */ /* 0x000fea0003800000 */
.L_x_90:
        /* <DEDUP_REMOVED lines=13> */
.L_x_143:


//--------------------- .text._Z10k_norm_stdPdid  --------------------------
	.section	.text._Z10k_norm_stdPdid,"ax",@progbits
	.align	128
        .global         _Z10k_norm_stdPdid
        .type           _Z10k_norm_stdPdid,@function
        .size           _Z10k_norm_stdPdid,(.L_x_144 - _Z10k_norm_stdPdid)
        .other          _Z10k_norm_stdPdid,@"STO_CUDA_ENTRY STV_DEFAULT"
_Z10k_norm_stdPdid:
.text._Z10k_norm_stdPdid:
        /* <DEDUP_REMOVED lines=16> */
.L_x_91:
        /* <DEDUP_REMOVED lines=16> */
.L_x_144:


//--------------------- .text._Z6k_hannPdi        --------------------------
	.section	.text._Z6k_hannPdi,"ax",@progbits
	.align	128
        .global         _Z6k_hannPdi
        .type           _Z6k_hannPdi,@function
        .size           _Z6k_hannPdi,(.L_x_134 - _Z6k_hannPdi)
        .other          _Z6k_hannPdi,@"STO_CUDA_ENTRY STV_DEFAULT"
_Z6k_hannPdi:
.text._Z6k_hannPdi:
[----:B------:R-:W0:Y:S01]  /*0000*/  LDC R1, c[0x0][0x37c] ;  /* 0x0000df00ff017b82 */ /* 0x000e220000000800 */
[----:B------:R-:W1:Y:S01]  /*0010*/  S2R R0, SR_TID.X ;  /* 0x0000000000007919 */ /* 0x000e620000002100 */
[----:B------:R-:W2:Y:S06]  /*0020*/  LDCU UR5, c[0x0][0x2fc] ;  /* 0x00005f80ff0577ac */ /* 0x000eac0008000800 */
[----:B------:R-:W1:Y:S01]  /*0030*/  S2UR UR6, SR_CTAID.X ;  /* 0x00000000000679c3 */ /* 0x000e620000002500 */
[----:B0-----:R-:W-:Y:S01]  /*0040*/  VIADD R1, R1, 0xffffffd0 ;  /* 0xffffffd001017836 */ /* 0x001fe20000000000 */
[----:B------:R-:W-:Y:S01]  /*0050*/  BSSY.RECONVERGENT B0, `(.L_x_92) ;  /* 0x0000069000007945 */ /* 0x000fe20003800200 */
[----:B------:R-:W0:Y:S01]  /*0060*/  LDCU UR7, c[0x0][0x388] ;  /* 0x00007100ff0777ac */ /* 0x000e220008000800 */
[----:B------:R-:W3:Y:S04]  /*0070*/  LDCU UR4, c[0x0][0x2f8] ;  /* 0x00005f00ff0477ac */ /* 0x000ee80008000800 */
[----:B------:R-:W1:Y:S01]  /*0080*/  LDC R3, c[0x0][0x360] ;  /* 0x0000d800ff037b82 */ /* 0x000e620000000800 */
[----:B---3--:R-:W-:-:S05]  /*0090*/  IADD3 R6, P1, PT, R1, UR4, RZ ;  /* 0x0000000401067c10 */ /* 0x008fca000ff3e0ff */
[----:B--2---:R-:W-:Y:S02]  /*00a0*/  IMAD.X R7, RZ, RZ, UR5, P1 ;  /* 0x00000005ff077e24 */ /* 0x004fe400088e06ff */
[----:B-1----:R-:W-:-:S05]  /*00b0*/  IMAD R2, R3, UR6, R0 ;  /* 0x0000000603027c24 */ /* 0x002fca000f8e0200 */
[----:B0-----:R-:W-:-:S13]  /*00c0*/  ISETP.GE.AND P0, PT, R2, UR7, PT ;  /* 0x0000000702007c0c */ /* 0x001fda000bf06270 */
[----:B------:R-:W-:Y:S05]  /*00d0*/  @P0 BRA `(.L_x_93) ;  /* 0x0000000400800947 */ /* 0x000fea0003800000 */
[----:B------:R-:W-:Y:S01]  /*00e0*/  UIADD3 UR4, UPT, UPT, UR7, -0x1, URZ ;  /* 0xffffffff07047890 */ /* 0x000fe2000fffe0ff */
[----:B------:R-:W-:Y:S01]  /*00f0*/  IMAD.MOV.U32 R4, RZ, RZ, 0x1 ;  /* 0x00000001ff047424 */ /* 0x000fe200078e00ff */
[----:B------:R-:W0:Y:S01]  /*0100*/  I2F.F64 R10, R2 ;  /* 0x00000002000a7312 */ /* 0x000e220000201c00 */
[----:B------:R-:W-:Y:S01]  /*0110*/  UMOV UR5, 0x401921fb ;  /* 0x401921fb00057882 */ /* 0x000fe20000000000 */
[----:B------:R-:W-:Y:S06]  /*0120*/  BSSY.RECONVERGENT B1, `(.L_x_94) ;  /* 0x0000013000017945 */ /* 0x000fec0003800200 */
[----:B------:R-:W1:Y:S01]  /*0130*/  I2F.F64 R22, UR4 ;  /* 0x0000000400167d12 */ /* 0x000e620008201c00 */
[----:B------:R-:W-:-:S02]  /*0140*/  UMOV UR4, 0x54442d18 ;  /* 0x54442d1800047882 */ /* 0x000fc40000000000 */
[----:B0-----:R-:W-:-:S05]  /*0150*/  DMUL R10, R10, UR4 ;  /* 0x000000040a0a7c28 */ /* 0x001fca0008000000 */
[----:B-1----:R-:W0:Y:S05]  /*0160*/  MUFU.RCP64H R5, R23 ;  /* 0x0000001700057308 */ /* 0x002e2a0000001800 */
[----:B------:R-:W-:Y:S01]  /*0170*/  FSETP.GEU.AND P1, PT, |R11|, 6.5827683646048100446e-37, PT ;  /* 0x036000000b00780b */ /* 0x000fe20003f2e200 */
        /* <DEDUP_REMOVED lines=11> */
[----:B------:R-:W-:-:S07]  /*0230*/  MOV R20, 0x250 ;  /* 0x0000025000147802 */ /* 0x000fce0000000f00 */
[----:B------:R-:W-:Y:S05]  /*0240*/  CALL.REL.NOINC `($__internal_3_$__cuda_sm20_div_rn_f64_full) ;  /* 0x0000000400587944 */ /* 0x000fea0003c00000 */
.L_x_95:
[----:B------:R-:W-:Y:S05]  /*0250*/  BSYNC.RECONVERGENT B1 ;  /* 0x0000000000017941 */ /* 0x000fea0003800200 */
.L_x_94:
[----:B------:R-:W0:Y:S01]  /*0260*/  LDC.64 R4, c[0x0][0x358] ;  /* 0x0000d600ff047b82 */ /* 0x000e220000000a00 */
        /* <DEDUP_REMOVED lines=11> */
[----:B------:R-:W-:-:S04]  /*0320*/  UMOV UR5, 0x3ff921fb ;  /* 0x3ff921fb00057882 */ /* 0x000fc80000000000 */
[----:B------:R-:W1:Y:S08]  /*0330*/  F2I.F64 R3, R10 ;  /* 0x0000000a00037311 */ /* 0x000e700000301100 */
[----:B-1----:R-:W1:Y:S02]  /*0340*/  I2F.F64 R20, R3 ;  /* 0x0000000300147312 */ /* 0x002e640000201c00 */
[----:B-1----:R-:W-:Y:S01]  /*0350*/  DFMA R12, R20, -UR4, R8 ;  /* 0x80000004140c7c2b */ /* 0x002fe20008000008 */
[----:B------:R-:W-:Y:S01]  /*0360*/  UMOV UR4, 0x33145c00 ;  /* 0x33145c0000047882 */ /* 0x000fe20000000000 */
[----:B------:R-:W-:-:S06]  /*0370*/  UMOV UR5, 0x3c91a626 ;  /* 0x3c91a62600057882 */ /* 0x000fcc0000000000 */
[----:B------:R-:W-:Y:S01]  /*0380*/  DFMA R12, R20, -UR4, R12 ;  /* 0x80000004140c7c2b */ /* 0x000fe2000800000c */
[----:B------:R-:W-:Y:S01]  /*0390*/  UMOV UR4, 0x252049c0 ;  /* 0x252049c000047882 */ /* 0x000fe20000000000 */
[----:B------:R-:W-:-:S06]  /*03a0*/  UMOV UR5, 0x397b839a ;  /* 0x397b839a00057882 */ /* 0x000fcc0000000000 */
[----:B------:R-:W-:Y:S01]  /*03b0*/  DFMA R20, R20, -UR4, R12 ;  /* 0x8000000414147c2b */ /* 0x000fe2000800000c */
[----:B------:R-:W-:Y:S10]  /*03c0*/  @!P0 BRA `(.L_x_99) ;  /* 0x0000000000188947 */ /* 0x000ff40003800000 */
[----:B------:R-:W-:Y:S01]  /*03d0*/  IMAD.MOV.U32 R18, RZ, RZ, R8 ;  /* 0x000000ffff127224 */ /* 0x000fe200078e0008 */
[----:B------:R-:W-:Y:S01]  /*03e0*/  MOV R8, 0x410 ;  /* 0x0000041000087802 */ /* 0x000fe20000000f00 */
[----:B------:R-:W-:-:S07]  /*03f0*/  IMAD.MOV.U32 R3, RZ, RZ, R9 ;  /* 0x000000ffff037224 */ /* 0x000fce00078e0009 */
[----:B0-----:R-:W-:Y:S05]  /*0400*/  CALL.REL.NOINC `($_Z6k_hannPdi$__internal_trig_reduction_slowpathd) ;  /* 0x0000000800607944 */ /* 0x001fea0003c00000 */
[----:B------:R-:W-:Y:S02]  /*0410*/  IMAD.MOV.U32 R20, RZ, RZ, R18 ;  /* 0x000000ffff147224 */ /* 0x000fe400078e0012 */
[----:B------:R-:W-:-:S07]  /*0420*/  IMAD.MOV.U32 R21, RZ, RZ, R19 ;  /* 0x000000ffff157224 */ /* 0x000fce00078e0013 */
.L_x_99:
[----:B------:R-:W-:Y:S05]  /*0430*/  BSYNC.RECONVERGENT B1 ;  /* 0x0000000000017941 */ /* 0x000fea0003800200 */
.L_x_98:
[----:B------:R-:W-:-:S07]  /*0440*/  VIADD R3, R3, 0x1 ;  /* 0x0000000103037836 */ /* 0x000fce0000000000 */
.L_x_97:
[----:B------:R-:W-:Y:S05]  /*0450*/  BSYNC.RECONVERGENT B2 ;  /* 0x0000000000027941 */ /* 0x000fea0003800200 */
.L_x_96:
[----:B------:R-:W1:Y:S01]  /*0460*/  LDCU.64 UR4, c[0x4][0x28] ;  /* 0x01000500ff0477ac */ /* 0x000e620008000a00 */
[----:B------:R-:W-:Y:S01]  /*0470*/  IMAD.SHL.U32 R8, R3, 0x40, RZ ;  /* 0x0000004003087824 */ /* 0x000fe200078e00ff */
[----:B0-----:R-:W-:Y:S02]  /*0480*/  R2UR UR8, R4 ;  /* 0x00000000040872ca */ /* 0x001fe400000e0000 */
[----:B------:R-:W-:Y:S02]  /*0490*/  R2UR UR9, R5 ;  /* 0x00000000050972ca */ /* 0x000fe400000e0000 */
[----:B------:R-:W-:-:S04]  /*04a0*/  LOP3.LUT R8, R8, 0x40, RZ, 0xc0, !PT ;  /* 0x0000004008087812 */ /* 0x000fc800078ec0ff */
[----:B-1----:R-:W-:-:S05]  /*04b0*/  IADD3 R26, P0, PT, R8, UR4, RZ ;  /* 0x00000004081a7c10 */ /* 0x002fca000ff1e0ff */
[----:B------:R-:W-:-:S05]  /*04c0*/  IMAD.X R27, RZ, RZ, UR5, P0 ;  /* 0x00000005ff1b7e24 */ /* 0x000fca00080e06ff */
[----:B------:R-:W2:Y:S01]  /*04d0*/  LDG.E.128.CONSTANT R8, desc[UR8][R26.64] ;  /* 0x000000081a087981 */ /* 0x000ea2000c1e9d00 */
[----:B------:R-:W-:Y:S02]  /*04e0*/  R2UR UR4, R4 ;  /* 0x00000000040472ca */ /* 0x000fe400000e0000 */
[----:B------:R-:W-:-:S13]  /*04f0*/  R2UR UR5, R5 ;  /* 0x00000000050572ca */ /* 0x000fda00000e0000 */
[----:B------:R-:W3:Y:S04]  /*0500*/  LDG.E.128.CONSTANT R12, desc[UR4][R26.64+0x10] ;  /* 0x000010041a0c7981 */ /* 0x000ee8000c1e9d00 */
[----:B------:R0:W4:Y:S01]  /*0510*/  LDG.E.128.CONSTANT R16, desc[UR4][R26.64+0x20] ;  /* 0x000020041a107981 */ /* 0x000122000c1e9d00 */
[----:B------:R-:W-:Y:S01]  /*0520*/  LOP3.LUT R22, R3, 0x1, RZ, 0xc0, !PT ;  /* 0x0000000103167812 */ /* 0x000fe200078ec0ff */
[----:B------:R-:W-:Y:S02]  /*0530*/  IMAD.MOV.U32 R24, RZ, RZ, 0x20fd8164 ;  /* 0x20fd8164ff187424 */ /* 0x000fe400078e00ff */
[----:B------:R-:W-:Y:S01]  /*0540*/  IMAD.MOV.U32 R25, RZ, RZ, 0x3da8ff83 ;  /* 0x3da8ff83ff197424 */ /* 0x000fe200078e00ff */
[----:B------:R-:W-:Y:S01]  /*0550*/  ISETP.NE.U32.AND P0, PT, R22, 0x1, PT ;  /* 0x000000011600780c */ /* 0x000fe20003f05070 */
[----:B------:R-:W-:-:S03]  /*0560*/  DMUL R22, R20, R20 ;  /* 0x0000001414167228 */ /* 0x000fc60000000000 */
[----:B------:R-:W-:Y:S02]  /*0570*/  FSEL R24, R24, -8.06006814911005101289e+34, !P0 ;  /* 0xf9785eba18187808 */ /* 0x000fe40004000000 */
[----:B------:R-:W-:-:S06]  /*0580*/  FSEL R25, -R25, 0.11223486810922622681, !P0 ;  /* 0x3de5db6519197808 */ /* 0x000fcc0004000100 */
[----:B--2---:R-:W-:Y:S01]  /*0590*/  DFMA R8, R22, R24, R8 ;  /* 0x000000181608722b */ /* 0x004fe20000000008 */
[----:B------:R-:W0:Y:S02]  /*05a0*/  LDC.64 R24, c[0x0][0x380] ;  /* 0x0000e000ff187b82 */ /* 0x000e240000000a00 */
[----:B0-----:R-:W-:-:S05]  /*05b0*/  IMAD.WIDE R26, R2, 0x8, R24 ;  /* 0x00000008021a7825 */ /* 0x001fca00078e0218 */
[----:B------:R-:W2:Y:S01]  /*05c0*/  LDG.E.64 R24, desc[UR4][R26.64] ;  /* 0x000000041a187981 */ /* 0x000ea2000c1e1b00 */
[----:B------:R-:W-:-:S08]  /*05d0*/  DFMA R8, R22, R8, R10 ;  /* 0x000000081608722b */ /* 0x000fd0000000000a */
[----:B---3--:R-:W-:-:S08]  /*05e0*/  DFMA R8, R22, R8, R12 ;  /* 0x000000081608722b */ /* 0x008fd0000000000c */
[----:B------:R-:W-:-:S08]  /*05f0*/  DFMA R8, R22, R8, R14 ;  /* 0x000000081608722b */ /* 0x000fd0000000000e */
[----:B----4-:R-:W-:-:S08]  /*0600*/  DFMA R8, R22, R8, R16 ;  /* 0x000000081608722b */ /* 0x010fd00000000010 */
[----:B------:R-:W-:-:S08]  /*0610*/  DFMA R8, R22, R8, R18 ;  /* 0x000000081608722b */ /* 0x000fd00000000012 */
[----:B------:R-:W-:Y:S02]  /*0620*/  DFMA R20, R8, R20, R20 ;  /* 0x000000140814722b */ /* 0x000fe40000000014 */
[----:B------:R-:W-:-:S10]  /*0630*/  DFMA R8, R22, R8, 1 ;  /* 0x3ff000001608742b */ /* 0x000fd40000000008 */
[----:B------:R-:W-:Y:S02]  /*0640*/  FSEL R10, R8, R20, !P0 ;  /* 0x00000014080a7208 */ /* 0x000fe40004000000 */
[----:B------:R-:W-:Y:S02]  /*0650*/  FSEL R11, R9, R21, !P0 ;  /* 0x00000015090b7208 */ /* 0x000fe40004000000 */
[----:B------:R-:W-:-:S04]  /*0660*/  LOP3.LUT P0, RZ, R3, 0x2, RZ, 0xc0, !PT ;  /* 0x0000000203ff7812 */ /* 0x000fc8000780c0ff */
[----:B------:R-:W-:-:S10]  /*0670*/  DADD R8, RZ, -R10 ;  /* 0x00000000ff087229 */ /* 0x000fd4000000080a */
[----:B------:R-:W-:Y:S02]  /*0680*/  FSEL R2, R10, R8, !P0 ;  /* 0x000000080a027208 */ /* 0x000fe40004000000 */
[----:B------:R-:W-:-:S06]  /*0690*/  FSEL R3, R11, R9, !P0 ;  /* 0x000000090b037208 */ /* 0x000fcc0004000000 */
[----:B------:R-:W-:-:S08]  /*06a0*/  DADD R2, -R2, 1 ;  /* 0x3ff0000002027429 */ /* 0x000fd00000000100 */
[----:B------:R-:W-:-:S08]  /*06b0*/  DMUL R2, R2, 0.5 ;  /* 0x3fe0000002027828 */ /* 0x000fd00000000000 */
[----:B--2---:R-:W-:-:S07]  /*06c0*/  DMUL R2, R2, R24 ;  /* 0x0000001802027228 */ /* 0x004fce0000000000 */
[----:B------:R0:W-:Y:S04]  /*06d0*/  STG.E.64 desc[UR4][R26.64], R2 ;  /* 0x000000021a007986 */ /* 0x0001e8000c101b04 */
.L_x_93:
[----:B------:R-:W-:Y:S05]  /*06e0*/  BSYNC.RECONVERGENT B0 ;  /* 0x0000000000007941 */ /* 0x000fea0003800200 */
.L_x_92:
[----:B------:R-:W-:-:S13]  /*06f0*/  LOP3.LUT P0, RZ, R0, UR6, RZ, 0xfc, !PT ;  /* 0x0000000600ff7c12 */ /* 0x000fda000f80fcff */
[----:B------:R-:W-:Y:S05]  /*0700*/  @P0 EXIT ;  /* 0x000000000000094d */ /* 0x000fea0003800000 */
[----:B------:R-:W1:Y:S01]  /*0710*/  LDC R8, c[0x0][0x388] ;  /* 0x0000e200ff087b82 */ /* 0x000e620000000800 */
[----:B------:R-:W-:Y:S01]  /*0720*/  MOV R0, 0x30 ;  /* 0x0000003000007802 */ /* 0x000fe20000000f00 */
[----:B------:R-:W2:Y:S06]  /*0730*/  LDCU.64 UR4, c[0x4][0x10] ;  /* 0x01000200ff0477ac */ /* 0x000eac0008000a00 */
[----:B0-----:R0:W3:Y:S01]  /*0740*/  LDC.64 R2, c[0x4][R0] ;  /* 0x0100000000027b82 */ /* 0x0010e20000000a00 */
[----:B--2---:R-:W-:Y:S02]  /*0750*/  IMAD.U32 R4, RZ, RZ, UR4 ;  /* 0x00000004ff047e24 */ /* 0x004fe4000f8e00ff */
[----:B------:R-:W-:Y:S01]  /*0760*/  IMAD.U32 R5, RZ, RZ, UR5 ;  /* 0x00000005ff057e24 */ /* 0x000fe2000f8e00ff */
[----:B-1----:R0:W-:Y:S06]  /*0770*/  STL [R1], R8 ;  /* 0x0000000801007387 */ /* 0x0021ec0000100800 */
[----:B------:R-:W-:-:S07]  /*0780*/  LEPC R20, `(.L_x_100) ;  /* 0x000000001014794e */ /* 0x000fce0000000000 */
[----:B0--3--:R-:W-:Y:S05]  /*0790*/  CALL.ABS.NOINC R2 ;  /* 0x0000000002007343 */ /* 0x009fea0003c00000 */
.L_x_100:
[----:B------:R-:W-:Y:S05]  /*07a0*/  EXIT ;  /* 0x000000000000794d */ /* 0x000fea0003800000 */
        .weak           $__internal_3_$__cuda_sm20_div_rn_f64_full
        .type           $__internal_3_$__cuda_sm20_div_rn_f64_full,@function
        .size           $__internal_3_$__cuda_sm20_div_rn_f64_full,($_Z6k_hannPdi$__internal_trig_reduction_slowpathd - $__internal_3_$__cuda_sm20_div_rn_f64_full)
$__internal_3_$__cuda_sm20_div_rn_f64_full:
[C---:B------:R-:W-:Y:S01]  /*07b0*/  FSETP.GEU.AND P0, PT, |R23|.reuse, 1.469367938527859385e-39, PT ;  /* 0x001000001700780b */ /* 0x040fe20003f0e200 */
[--C-:B------:R-:W-:Y:S01]  /*07c0*/  IMAD.MOV.U32 R8, RZ, RZ, R22.reuse ;  /* 0x000000ffff087224 */ /* 0x100fe200078e0016 */
[----:B------:R-:W-:Y:S01]  /*07d0*/  LOP3.LUT R4, R23, 0x800fffff, RZ, 0xc0, !PT ;  /* 0x800fffff17047812 */ /* 0x000fe200078ec0ff */
[----:B------:R-:W-:Y:S01]  /*07e0*/  IMAD.MOV.U32 R9, RZ, RZ, R23 ;  /* 0x000000ffff097224 */ /* 0x000fe200078e0017 */
[C---:B------:R-:W-:Y:S01]  /*07f0*/  FSETP.GEU.AND P2, PT, |R11|.reuse, 1.469367938527859385e-39, PT ;  /* 0x001000000b00780b */ /* 0x040fe20003f4e200 */
[----:B------:R-:W-:Y:S01]  /*0800*/  IMAD.MOV.U32 R14, RZ, RZ, 0x1 ;  /* 0x00000001ff0e7424 */ /* 0x000fe200078e00ff */
[----:B------:R-:W-:Y:S01]  /*0810*/  LOP3.LUT R5, R4, 0x3ff00000, RZ, 0xfc, !PT ;  /* 0x3ff0000004057812 */ /* 0x000fe200078efcff */
[----:B------:R-:W-:Y:S01]  /*0820*/  IMAD.MOV.U32 R4, RZ, RZ, R22 ;  /* 0x000000ffff047224 */ /* 0x000fe200078e0016 */
[----:B------:R-:W-:Y:S01]  /*0830*/  LOP3.LUT R3, R11, 0x7ff00000, RZ, 0xc0, !PT ;  /* 0x7ff000000b037812 */ /* 0x000fe200078ec0ff */
[----:B------:R-:W-:Y:S01]  /*0840*/  IMAD.MOV.U32 R21, RZ, RZ, 0x1ca00000 ;  /* 0x1ca00000ff157424 */ /* 0x000fe200078e00ff */
[----:B------:R-:W-:Y:S01]  /*0850*/  LOP3.LUT R22, R23, 0x7ff00000, RZ, 0xc0, !PT ;  /* 0x7ff0000017167812 */ /* 0x000fe200078ec0ff */
[----:B------:R-:W-:Y:S02]  /*0860*/  BSSY.RECONVERGENT B2, `(.L_x_101) ;  /* 0x000004e000027945 */ /* 0x000fe40003800200 */
[----:B------:R-:W-:Y:S01]  /*0870*/  @!P0 DMUL R4, R8, 8.98846567431157953865e+307 ;  /* 0x7fe0000008048828 */ /* 0x000fe20000000000 */
[----:B------:R-:W-:Y:S01]  /*0880*/  ISETP.GE.U32.AND P1, PT, R3, R22, PT ;  /* 0x000000160300720c */ /* 0x000fe20003f26070 */
[----:B------:R-:W-:-:S02]  /*0890*/  IMAD.MOV.U32 R23, RZ, RZ, R3 ;  /* 0x000000ffff177224 */ /* 0x000fc400078e0003 */
[----:B------:R-:W-:Y:S02]  /*08a0*/  @!P2 LOP3.LUT R16, R9, 0x7ff00000, RZ, 0xc0, !PT ;  /* 0x7ff000000910a812 */ /* 0x000fe400078ec0ff */
[----:B------:R-:W0:Y:S02]  /*08b0*/  MUFU.RCP64H R15, R5 ;  /* 0x00000005000f7308 */ /* 0x000e240000001800 */
[----:B------:R-:W-:Y:S02]  /*08c0*/  @!P2 ISETP.GE.U32.AND P3, PT, R3, R16, PT ;  /* 0x000000100300a20c */ /* 0x000fe40003f66070 */
[----:B------:R-:W-:Y:S02]  /*08d0*/  @!P0 LOP3.LUT R22, R5, 0x7ff00000, RZ, 0xc0, !PT ;  /* 0x7ff0000005168812 */ /* 0x000fe400078ec0ff */
[----:B------:R-:W-:-:S03]  /*08e0*/  @!P2 SEL R17, R21, 0x63400000, !P3 ;  /* 0x634000001511a807 */ /* 0x000fc60005800000 */
[----:B------:R-:W-:Y:S01]  /*08f0*/  VIADD R25, R22, 0xffffffff ;  /* 0xffffffff16197836 */ /* 0x000fe20000000000 */
        /* <DEDUP_REMOVED lines=16> */
[----:B------:R-:W-:-:S03]  /*0a00*/  DFMA R18, R14, -R4, R12 ;  /* 0x800000040e12722b */ /* 0x000fc6000000000c */
[----:B------:R-:W-:-:S05]  /*0a10*/  ISETP.GT.U32.OR P0, PT, R25, 0x7feffffe, P0 ;  /* 0x7feffffe1900780c */ /* 0x000fca0000704470 */
[----:B------:R-:W-:-:S08]  /*0a20*/  DFMA R18, R16, R18, R14 ;  /* 0x000000121012722b */ /* 0x000fd0000000000e */
[----:B------:R-:W-:Y:S05]  /*0a30*/  @P0 BRA `(.L_x_102) ;  /* 0x00000000006c0947 */ /* 0x000fea0003800000 */
[----:B------:R-:W-:-:S04]  /*0a40*/  LOP3.LUT R14, R9, 0x7ff00000, RZ, 0xc0, !PT ;  /* 0x7ff00000090e7812 */ /* 0x000fc800078ec0ff */
[CC--:B------:R-:W-:Y:S02]  /*0a50*/  VIADDMNMX R10, R3.reuse, -R14.reuse, 0xb9600000, !PT ;  /* 0xb9600000030a7446 */ /* 0x0c0fe4000780090e */
[----:B------:R-:W-:Y:S02]  /*0a60*/  ISETP.GE.U32.AND P0, PT, R3, R14, PT ;  /* 0x0000000e0300720c */ /* 0x000fe40003f06070 */
[----:B------:R-:W-:Y:S02]  /*0a70*/  VIMNMX R10, PT, PT, R10, 0x46a00000, PT ;  /* 0x46a000000a0a7848 */ /* 0x000fe40003fe0100 */
[----:B------:R-:W-:-:S05]  /*0a80*/  SEL R3, R21, 0x63400000, !P0 ;  /* 0x6340000015037807 */ /* 0x000fca0004000000 */
[----:B------:R-:W-:Y:S02]  /*0a90*/  IMAD.IADD R3, R10, 0x1, -R3 ;  /* 0x000000010a037824 */ /* 0x000fe400078e0a03 */
[----:B------:R-:W-:Y:S02]  /*0aa0*/  IMAD.MOV.U32 R10, RZ, RZ, RZ ;  /* 0x000000ffff0a7224 */ /* 0x000fe400078e00ff */
        /* <DEDUP_REMOVED lines=20> */
.L_x_102:
        /* <DEDUP_REMOVED lines=16> */
.L_x_105:
[----:B------:R-:W-:Y:S01]  /*0cf0*/  LOP3.LUT R15, R9, 0x80000, RZ, 0xfc, !PT ;  /* 0x00080000090f7812 */ /* 0x000fe200078efcff */
[----:B------:R-:W-:Y:S01]  /*0d00*/  IMAD.MOV.U32 R14, RZ, RZ, R8 ;  /* 0x000000ffff0e7224 */ /* 0x000fe200078e0008 */
[----:B------:R-:W-:Y:S06]  /*0d10*/  BRA `(.L_x_103) ;  /* 0x0000000000087947 */ /* 0x000fec0003800000 */
.L_x_104:
[----:B------:R-:W-:Y:S01]  /*0d20*/  LOP3.LUT R15, R11, 0x80000, RZ, 0xfc, !PT ;  /* 0x000800000b0f7812 */ /* 0x000fe200078efcff */
[----:B------:R-:W-:-:S07]  /*0d30*/  IMAD.MOV.U32 R14, RZ, RZ, R10 ;  /* 0x000000ffff0e7224 */ /* 0x000fce00078e000a */
.L_x_103:
[----:B------:R-:W-:Y:S05]  /*0d40*/  BSYNC.RECONVERGENT B2 ;  /* 0x0000000000027941 */ /* 0x000fea0003800200 */
.L_x_101:
[----:B------:R-:W-:Y:S02]  /*0d50*/  IMAD.MOV.U32 R21, RZ, RZ, 0x0 ;  /* 0x00000000ff157424 */ /* 0x000fe400078e00ff */
[----:B------:R-:W-:Y:S02]  /*0d60*/  IMAD.MOV.U32 R8, RZ, RZ, R14 ;  /* 0x000000ffff087224 */ /* 0x000fe400078e000e */
[----:B------:R-:W-:Y:S01]  /*0d70*/  IMAD.MOV.U32 R9, RZ, RZ, R15 ;  /* 0x000000ffff097224 */ /* 0x000fe200078e000f */
[----:B------:R-:W-:Y:S06]  /*0d80*/  RET.REL.NODEC R20 `(_Z6k_hannPdi) ;  /* 0xfffffff0149c7950 */ /* 0x000fec0003c3ffff */
        .type           $_Z6k_hannPdi$__internal_trig_reduction_slowpathd,@function
        .size           $_Z6k_hannPdi$__internal_trig_reduction_slowpathd,(.L_x_134 - $_Z6k_hannPdi$__internal_trig_reduction_slowpathd)
$_Z6k_hannPdi$__internal_trig_reduction_slowpathd:
[--C-:B------:R-:W-:Y:S01]  /*0d90*/  SHF.R.U32.HI R9, RZ, 0x14, R3.reuse ;  /* 0x00000014ff097819 */ /* 0x100fe20000011603 */
[----:B------:R-:W-:Y:S02]  /*0da0*/  IMAD.MOV.U32 R19, RZ, RZ, R3 ;  /* 0x000000ffff137224 */ /* 0x000fe400078e0003 */
[----:B------:R-:W-:Y:S01]  /*0db0*/  IMAD.MOV.U32 R10, RZ, RZ, RZ ;  /* 0x000000ffff0a7224 */ /* 0x000fe200078e00ff */
[----:B------:R-:W-:-:S04]  /*0dc0*/  LOP3.LUT R11, R9, 0x7ff, RZ, 0xc0, !PT ;  /* 0x000007ff090b7812 */ /* 0x000fc800078ec0ff */
[----:B------:R-:W-:-:S13]  /*0dd0*/  ISETP.NE.AND P0, PT, R11, 0x7ff, PT ;  /* 0x000007ff0b00780c */ /* 0x000fda0003f05270 */
[----:B------:R-:W-:Y:S05]  /*0de0*/  @!P0 BRA `(.L_x_106) ;  /* 0x00000008004c8947 */ /* 0x000fea0003800000 */
[----:B------:R-:W-:Y:S01]  /*0df0*/  VIADD R11, R11, 0xfffffc00 ;  /* 0xfffffc000b0b7836 */ /* 0x000fe20000000000 */
[----:B------:R-:W-:Y:S01]  /*0e00*/  BSSY.RECONVERGENT B3, `(.L_x_107) ;  /* 0x0000030000037945 */ /* 0x000fe20003800200 */
[----:B------:R-:W-:Y:S01]  /*0e10*/  VIADD R12, R1, 0x8 ;  /* 0x00000008010c7836 */ /* 0x000fe20000000000 */
[----:B------:R-:W-:Y:S02]  /*0e20*/  CS2R R16, SRZ ;  /* 0x0000000000107805 */ /* 0x000fe4000001ff00 */
[----:B------:R-:W-:Y:S02]  /*0e30*/  SHF.R.U32.HI R10, RZ, 0x6, R11 ;  /* 0x00000006ff0a7819 */ /* 0x000fe4000001160b */
[----:B------:R-:W-:Y:S02]  /*0e40*/  ISETP.GE.U32.AND P0, PT, R11, 0x80, PT ;  /* 0x000000800b00780c */ /* 0x000fe40003f06070 */
[C---:B------:R-:W-:Y:S02]  /*0e50*/  IADD3 R11, PT, PT, -R10.reuse, 0x13, RZ ;  /* 0x000000130a0b7810 */ /* 0x040fe40007ffe1ff */
[----:B------:R-:W-:-:S02]  /*0e60*/  IADD3 R25, PT, PT, -R10, 0xf, RZ ;  /* 0x0000000f0a197810 */ /* 0x000fc40007ffe1ff */
        /* <DEDUP_REMOVED lines=11> */
.L_x_110:
        /* <DEDUP_REMOVED lines=29> */
.L_x_109:
[----:B------:R-:W-:-:S07]  /*10f0*/  IMAD.MOV.U32 R25, RZ, RZ, R11 ;  /* 0x000000ffff197224 */ /* 0x000fce00078e000b */
.L_x_108:
[----:B------:R-:W-:Y:S05]  /*1100*/  BSYNC.RECONVERGENT B3 ;  /* 0x0000000000037941 */ /* 0x000fea0003800200 */
.L_x_107:
        /* <DEDUP_REMOVED lines=11> */
[----:B---3--:R-:W-:Y:S02]  /*11c0*/  @P0 SHF.L.U32 R19, R12, R21, RZ ;  /* 0x000000150c130219 */ /* 0x008fe400000006ff */
[----:B------:R-:W-:Y:S02]  /*11d0*/  @P0 SHF.R.U64 R14, R14, R9, R18 ;  /* 0x000000090e0e0219 */ /* 0x000fe40000001212 */
[--C-:B------:R-:W-:Y:S02]  /*11e0*/  @P0 SHF.R.U32.HI R24, RZ, 0x1, R13.reuse ;  /* 0x00000001ff180819 */ /* 0x100fe4000001160d */
[C-C-:B------:R-:W-:Y:S02]  /*11f0*/  @P0 SHF.R.U64 R22, R12.reuse, 0x1, R13.reuse ;  /* 0x000000010c160819 */ /* 0x140fe4000000120d */
[----:B------:R-:W-:-:S02]  /*1200*/  @P0 SHF.L.U64.HI R20, R12, R21, R13 ;  /* 0x000000150c140219 */ /* 0x000fc4000001020d */
[----:B0-----:R-:W-:Y:S02]  /*1210*/  @P0 SHF.R.U32.HI R15, RZ, R9, R18 ;  /* 0x00000009ff0f0219 */ /* 0x001fe40000011612 */
[----:B------:R-:W-:Y:S02]  /*1220*/  @P0 LOP3.LUT R12, R19, R14, RZ, 0xfc, !PT ;  /* 0x0000000e130c0212 */ /* 0x000fe400078efcff */
[----:B----4-:R-:W-:Y:S02]  /*1230*/  @P0 SHF.L.U32 R16, R10, R21, RZ ;  /* 0x000000150a100219 */ /* 0x010fe400000006ff */
[----:B------:R-:W-:Y:S02]  /*1240*/  @P0 SHF.R.U64 R17, R22, R9, R24 ;  /* 0x0000000916110219 */ /* 0x000fe40000001218 */
[----:B------:R-:W-:Y:S01]  /*1250*/  @P0 LOP3.LUT R13, R20, R15, RZ, 0xfc, !PT ;  /* 0x0000000f140d0212 */ /* 0x000fe200078efcff */
[----:B------:R-:W-:Y:S01]  /*1260*/  IMAD.SHL.U32 R15, R12, 0x4, RZ ;  /* 0x000000040c0f7824 */ /* 0x000fe200078e00ff */
[----:B------:R-:W-:-:S02]  /*1270*/  @P0 SHF.L.U64.HI R14, R10, R21, R11 ;  /* 0x000000150a0e0219 */ /* 0x000fc4000001020b */
[----:B------:R-:W-:Y:S02]  /*1280*/  @P0 SHF.R.U32.HI R9, RZ, R9, R24 ;  /* 0x00000009ff090219 */ /* 0x000fe40000011618 */
[----:B------:R-:W-:Y:S02]  /*1290*/  @P0 LOP3.LUT R10, R16, R17, RZ, 0xfc, !PT ;  /* 0x00000011100a0212 */ /* 0x000fe400078efcff */
[----:B------:R-:W-:Y:S02]  /*12a0*/  SHF.L.U64.HI R18, R12, 0x2, R13 ;  /* 0x000000020c127819 */ /* 0x000fe4000001020d */
[----:B------:R-:W-:Y:S02]  /*12b0*/  @P0 LOP3.LUT R11, R14, R9, RZ, 0xfc, !PT ;  /* 0x000000090e0b0212 */ /* 0x000fe400078efcff */
[----:B------:R-:W-:Y:S02]  /*12c0*/  SHF.L.W.U32.HI R12, R13, 0x2, R10 ;  /* 0x000000020d0c7819 */ /* 0x000fe40000010e0a */
[----:B------:R-:W-:-:S02]  /*12d0*/  IADD3 RZ, P0, PT, RZ, -R15, RZ ;  /* 0x8000000fffff7210 */ /* 0x000fc40007f1e0ff */
[----:B------:R-:W-:Y:S02]  /*12e0*/  LOP3.LUT R9, RZ, R18, RZ, 0x33, !PT ;  /* 0x00000012ff097212 */ /* 0x000fe400078e33ff */
[----:B------:R-:W-:Y:S02]  /*12f0*/  SHF.L.W.U32.HI R10, R10, 0x2, R11 ;  /* 0x000000020a0a7819 */ /* 0x000fe40000010e0b */
[----:B------:R-:W-:Y:S02]  /*1300*/  LOP3.LUT R14, RZ, R12, RZ, 0x33, !PT ;  /* 0x0000000cff0e7212 */ /* 0x000fe400078e33ff */
[----:B------:R-:W-:Y:S02]  /*1310*/  IADD3.X R13, P0, PT, RZ, R9, RZ, P0, !PT ;  /* 0x00000009ff0d7210 */ /* 0x000fe4000071e4ff */
[----:B------:R-:W-:Y:S02]  /*1320*/  LOP3.LUT R9, RZ, R10, RZ, 0x33, !PT ;  /* 0x0000000aff097212 */ /* 0x000fe400078e33ff */
[----:B------:R-:W-:-:S02]  /*1330*/  IADD3.X R17, P1, PT, RZ, R14, RZ, P0, !PT ;  /* 0x0000000eff117210 */ /* 0x000fc4000073e4ff */
        /* <DEDUP_REMOVED lines=25> */
.L_x_112:
[----:B------:R-:W-:Y:S05]  /*14d0*/  BSYNC.RECONVERGENT B3 ;  /* 0x0000000000037941 */ /* 0x000fea0003800200 */
.L_x_111:
[----:B------:R-:W-:Y:S01]  /*14e0*/  IMAD.WIDE.U32 R16, R12, 0x2168c235, RZ ;  /* 0x2168c2350c107825 */ /* 0x000fe200078e00ff */
[----:B------:R-:W-:-:S03]  /*14f0*/  SHF.R.U32.HI R11, RZ, 0x1e, R11 ;  /* 0x0000001eff0b7819 */ /* 0x000fc6000001160b */
[----:B------:R-:W-:Y:S01]  /*1500*/  IMAD.MOV.U32 R18, RZ, RZ, R17 ;  /* 0x000000ffff127224 */ /* 0x000fe200078e0011 */
[----:B------:R-:W-:Y:S01]  /*1510*/  IADD3 RZ, P1, PT, R16, R16, RZ ;  /* 0x0000001010ff7210 */ /* 0x000fe20007f3e0ff */
[----:B------:R-:W-:Y:S01]  /*1520*/  IMAD.MOV.U32 R19, RZ, RZ, RZ ;  /* 0x000000ffff137224 */ /* 0x000fe200078e00ff */
[----:B------:R-:W-:Y:S01]  /*1530*/  LEA.HI R10, R10, R11, RZ, 0x1 ;  /* 0x0000000b0a0a7211 */ /* 0x000fe200078f08ff */
        /* <DEDUP_REMOVED lines=19> */
[----:B------:R-:W-:-:S02]  /*1670*/  @!P0 LOP3.LUT R3, R3, 0x80000000, RZ, 0x3c, !PT ;  /* 0x8000000003038812 */ /* 0x000fc400078e3cff */
[----:B------:R-:W-:Y:S01]  /*1680*/  SHF.R.U64 R18, R18, 0xa, R9 ;  /* 0x0000000a12127819 */ /* 0x000fe20000001209 */
[----:B------:R-:W-:-:S03]  /*1690*/  IMAD.SHL.U32 R12, R12, 0x100000, RZ ;  /* 0x001000000c0c7824 */ /* 0x000fc600078e00ff */
[----:B------:R-:W-:-:S03]  /*16a0*/  IADD3 R18, P2, PT, R18, 0x1, RZ ;  /* 0x0000000112127810 */ /* 0x000fc60007f5e0ff */
[----:B------:R-:W-:Y:S01]  /*16b0*/  @P1 IMAD.MOV R10, RZ, RZ, -R10 ;  /* 0x000000ffff0a1224 */ /* 0x000fe200078e0a0a */
[----:B------:R-:W-:-:S04]  /*16c0*/  LEA.HI.X R9, R9, RZ, RZ, 0x16, P2 ;  /* 0x000000ff09097211 */ /* 0x000fc800010fb4ff */
[--C-:B------:R-:W-:Y:S02]  /*16d0*/  SHF.R.U64 R18, R18, 0x1, R9.reuse ;  /* 0x0000000112127819 */ /* 0x100fe40000001209 */
[----:B------:R-:W-:Y:S02]  /*16e0*/  SHF.R.U32.HI R9, RZ, 0x1, R9 ;  /* 0x00000001ff097819 */ /* 0x000fe40000011609 */
[----:B------:R-:W-:-:S04]  /*16f0*/  IADD3 R18, P2, P3, RZ, RZ, R18 ;  /* 0x000000ffff127210 */ /* 0x000fc80007b5e012 */
[----:B------:R-:W-:-:S04]  /*1700*/  IADD3.X R12, PT, PT, R12, 0x3fe00000, R9, P2, P3 ;  /* 0x3fe000000c0c7810 */ /* 0x000fc800017e6409 */
[----:B------:R-:W-:-:S07]  /*1710*/  LOP3.LUT R19, R12, R3, RZ, 0xfc, !PT ;  /* 0x000000030c137212 */ /* 0x000fce00078efcff */
.L_x_106:
[----:B------:R-:W-:Y:S02]  /*1720*/  IMAD.MOV.U32 R9, RZ, RZ, 0x0 ;  /* 0x00000000ff097424 */ /* 0x000fe400078e00ff */
[----:B------:R-:W-:Y:S02]  /*1730*/  IMAD.MOV.U32 R3, RZ, RZ, R10 ;  /* 0x000000ffff037224 */ /* 0x000fe400078e000a */
[----:B------:R-:W-:Y:S05]  /*1740*/  RET.REL.NODEC R8 `(_Z6k_hannPdi) ;  /* 0xffffffe8082c7950 */ /* 0x000fea0003c3ffff */
.L_x_113:
        /* <DEDUP_REMOVED lines=11> */
.L_x_134:


//--------------------- .text._Z8k_centerPddi     --------------------------
	.section	.text._Z8k_centerPddi,"ax",@progbits
	.align	128
        .global         _Z8k_centerPddi
        .type           _Z8k_centerPddi,@function
        .size           _Z8k_centerPddi,(.L_x_146 - _Z8k_centerPddi)
        .other          _Z8k_centerPddi,@"STO_CUDA_ENTRY STV_DEFAULT"
_Z8k_centerPddi:
.text._Z8k_centerPddi:
[----:B------:R-:W0:Y:S01]  /*0000*/  LDC R1, c[0x0][0x37c] ;  /* 0x0000df00ff017b82 */ /* 0x000e220000000800 */
[----:B------:R-:W1:Y:S01]  /*0010*/  S2R R0, SR_TID.X ;  /* 0x0000000000007919 */ /* 0x000e620000002100 */
[----:B------:R-:W2:Y:S06]  /*0020*/  LDCU UR7, c[0x0][0x2fc] ;  /* 0x00005f80ff0777ac */ /* 0x000eac0008000800 */
[----:B------:R-:W1:Y:S01]  /*0030*/  S2UR UR8, SR_CTAID.X ;  /* 0x00000000000879c3 */ /* 0x000e620000002500 */
[----:B0-----:R-:W-:Y:S01]  /*0040*/  VIADD R1, R1, 0xfffffff0 ;  /* 0xfffffff001017836 */ /* 0x001fe20000000000 */
[----:B------:R-:W0:Y:S01]  /*0050*/  LDCU UR6, c[0x0][0x390] ;  /* 0x00007200ff0677ac */ /* 0x000e220008000800 */
[----:B------:R-:W3:Y:S05]  /*0060*/  LDCU.64 UR4, c[0x0][0x358] ;  /* 0x00006b00ff0477ac */ /* 0x000eea0008000a00 */
[----:B------:R-:W1:Y:S08]  /*0070*/  LDC R5, c[0x0][0x360] ;  /* 0x0000d800ff057b82 */ /* 0x000e700000000800 */
[----:B------:R-:W4:Y:S08]  /*0080*/  LDC.64 R2, c[0x0][0x380] ;  /* 0x0000e000ff027b82 */ /* 0x000f300000000a00 */
[----:B------:R-:W5:Y:S01]  /*0090*/  LDC.64 R6, c[0x0][0x388] ;  /* 0x0000e200ff067b82 */ /* 0x000f620000000a00 */
[----:B-1----:R-:W-:-:S05]  /*00a0*/  IMAD R5, R5, UR8, R0 ;  /* 0x0000000805057c24 */ /* 0x002fca000f8e0200 */
[----:B0-----:R-:W-:-:S13]  /*00b0*/  ISETP.GE.AND P1, PT, R5, UR6, PT ;  /* 0x0000000605007c0c */ /* 0x001fda000bf26270 */
[----:B----4-:R-:W-:-:S05]  /*00c0*/  @!P1 IMAD.WIDE R2, R5, 0x8, R2 ;  /* 0x0000000805029825 */ /* 0x010fca00078e0202 */
[----:B---3--:R-:W5:Y:S01]  /*00d0*/  @!P1 LDG.E.64 R4, desc[UR4][R2.64] ;  /* 0x0000000402049981 */ /* 0x008f62000c1e1b00 */
[----:B------:R-:W0:Y:S01]  /*00e0*/  LDCU UR6, c[0x0][0x2f8] ;  /* 0x00005f00ff0677ac */ /* 0x000e220008000800 */
[----:B------:R-:W-:Y:S01]  /*00f0*/  LOP3.LUT P0, RZ, R0, UR8, RZ, 0xfc, !PT ;  /* 0x0000000800ff7c12 */ /* 0x000fe2000f80fcff */
[----:B-----5:R-:W-:Y:S01]  /*0100*/  @!P1 DADD R4, R4, -R6 ;  /* 0x0000000004049229 */ /* 0x020fe20000000806 */
[----:B0-----:R-:W-:-:S05]  /*0110*/  IADD3 R6, P2, PT, R1, UR6, RZ ;  /* 0x0000000601067c10 */ /* 0x001fca000ff5e0ff */
[----:B--2---:R-:W-:Y:S01]  /*0120*/  IMAD.X R7, RZ, RZ, UR7, P2 ;  /* 0x00000007ff077e24 */ /* 0x004fe200090e06ff */
[----:B------:R0:W-:Y:S05]  /*0130*/  @!P1 STG.E.64 desc[UR4][R2.64], R4 ;  /* 0x0000000402009986 */ /* 0x0001ea000c101b04 */
[----:B------:R-:W-:Y:S05]  /*0140*/  @P0 EXIT ;  /* 0x000000000000094d */ /* 0x000fea0003800000 */
[----:B0-----:R-:W0:Y:S08]  /*0150*/  LDC.64 R2, c[0x0][0x380] ;  /* 0x0000e000ff027b82 */ /* 0x001e300000000a00 */
[----:B------:R-:W1:Y:S01]  /*0160*/  LDC.64 R12, c[0x0][0x388] ;  /* 0x0000e200ff0c7b82 */ /* 0x000e620000000a00 */
[----:B0-----:R-:W1:Y:S01]  /*0170*/  LDG.E.64 R14, desc[UR4][R2.64] ;  /* 0x00000004020e7981 */ /* 0x001e62000c1e1b00 */
[----:B------:R-:W-:Y:S01]  /*0180*/  MOV R0, 0x30 ;  /* 0x0000003000007802 */ /* 0x000fe20000000f00 */
[----:B------:R-:W0:Y:S05]  /*0190*/  LDCU.64 UR4, c[0x4][0x8] ;  /* 0x01000100ff0477ac */ /* 0x000e2a0008000a00 */
[----:B------:R2:W3:Y:S01]  /*01a0*/  LDC.64 R8, c[0x4][R0] ;  /* 0x0100000000087b82 */ /* 0x0004e20000000a00 */
[----:B0-----:R-:W-:Y:S01]  /*01b0*/  MOV R4, UR4 ;  /* 0x0000000400047c02 */ /* 0x001fe20008000f00 */
[----:B------:R-:W-:Y:S01]  /*01c0*/  IMAD.U32 R5, RZ, RZ, UR5 ;  /* 0x00000005ff057e24 */ /* 0x000fe2000f8e00ff */
[----:B-1-3--:R2:W-:Y:S06]  /*01d0*/  STL.128 [R1], R12 ;  /* 0x0000000c01007387 */ /* 0x00a5ec0000100c00 */
[----:B------:R-:W-:-:S07]  /*01e0*/  LEPC R20, `(.L_x_114) ;  /* 0x000000001014794e */ /* 0x000fce0000000000 */
[----:B--2---:R-:W-:Y:S05]  /*01f0*/  CALL.ABS.NOINC R8 ;  /* 0x0000000008007343 */ /* 0x004fea0003c00000 */
.L_x_114:
[----:B------:R-:W-:Y:S05]  /*0200*/  EXIT ;  /* 0x000000000000794d */ /* 0x000fea0003800000 */
.L_x_115:
        /* <DEDUP_REMOVED lines=15> */
.L_x_146:


//--------------------- .text._Z10k_sum_x_txPKdPdS1_i --------------------------
	.section	.text._Z10k_sum_x_txPKdPdS1_i,"ax",@progbits
	.align	128
        .global         _Z10k_sum_x_txPKdPdS1_i
        .type           _Z10k_sum_x_txPKdPdS1_i,@function
        .size           _Z10k_sum_x_txPKdPdS1_i,(.L_x_147 - _Z10k_sum_x_txPKdPdS1_i)
        .other          _Z10k_sum_x_txPKdPdS1_i,@"STO_CUDA_ENTRY STV_DEFAULT"
_Z10k_sum_x_txPKdPdS1_i:
.text._Z10k_sum_x_txPKdPdS1_i:
[----:B------:R-:W-:Y:S01]  /*0000*/  LDC R1, c[0x0][0x37c] ;  /* 0x0000df00ff017b82 */ /* 0x000fe20000000800 */
[----:B------:R-:W0:Y:S01]  /*0010*/  S2R R0, SR_CTAID.X ;  /* 0x0000000000007919 */ /* 0x000e220000002500 */
[----:B------:R-:W0:Y:S01]  /*0020*/  LDCU UR4, c[0x0][0x360] ;  /* 0x00006c00ff0477ac */ /* 0x000e220008000800 */
[----:B------:R-:W-:Y:S01]  /*0030*/  CS2R R4, SRZ ;  /* 0x0000000000047805 */ /* 0x000fe2000001ff00 */
[----:B------:R-:W0:Y:S01]  /*0040*/  S2R R3, SR_TID.X ;  /* 0x0000000000037919 */ /* 0x000e220000002100 */
[----:B------:R-:W1:Y:S01]  /*0050*/  LDCU UR5, c[0x0][0x398] ;  /* 0x00007300ff0577ac */ /* 0x000e620008000800 */
[----:B------:R-:W2:Y:S01]  /*0060*/  LDCU.64 UR6, c[0x0][0x358] ;  /* 0x00006b00ff0677ac */ /* 0x000ea20008000a00 */
[----:B0-----:R-:W-:-:S05]  /*0070*/  IMAD R11, R0, UR4, R3 ;  /* 0x00000004000b7c24 */ /* 0x001fca000f8e0203 */
[----:B-1----:R-:W-:-:S13]  /*0080*/  ISETP.GE.AND P0, PT, R11, UR5, PT ;  /* 0x000000050b007c0c */ /* 0x002fda000bf06270 */
[----:B------:R-:W0:Y:S02]  /*0090*/  @!P0 LDC.64 R6, c[0x0][0x380] ;  /* 0x0000e000ff068b82 */ /* 0x000e240000000a00 */
[----:B0-----:R-:W-:-:S05]  /*00a0*/  @!P0 IMAD.WIDE R6, R11, 0x8, R6 ;  /* 0x000000080b068825 */ /* 0x001fca00078e0206 */
[----:B--2---:R-:W2:Y:S01]  /*00b0*/  @!P0 LDG.E.64 R4, desc[UR6][R6.64] ;  /* 0x0000000606048981 */ /* 0x004ea2000c1e1b00 */
[----:B------:R-:W2:Y:S01]  /*00c0*/  I2F.F64 R8, R11 ;  /* 0x0000000b00087312 */ /* 0x000ea20000201c00 */
[----:B------:R-:W-:Y:S01]  /*00d0*/  MOV R2, 0x400 ;  /* 0x0000040000027802 */ /* 0x000fe20000000f00 */
[----:B------:R-:W-:Y:S01]  /*00e0*/  IMAD.U32 R10, RZ, RZ, UR4 ;  /* 0x00000004ff0a7e24 */ /* 0x000fe2000f8e00ff */
[----:B------:R-:W0:Y:S01]  /*00f0*/  S2R R13, SR_CgaCtaId ;  /* 0x00000000000d7919 */ /* 0x000e220000008800 */
[----:B------:R-:W-:Y:S02]  /*0100*/  ISETP.GE.AND P0, PT, R11, UR5, PT ;  /* 0x000000050b007c0c */ /* 0x000fe4000bf06270 */
[----:B0-----:R-:W-:-:S05]  /*0110*/  LEA R12, R13, R2, 0x18 ;  /* 0x000000020d0c7211 */ /* 0x001fca00078ec0ff */
[--C-:B------:R-:W-:Y:S02]  /*0120*/  IMAD R2, R10, 0x8, R12.reuse ;  /* 0x000000080a027824 */ /* 0x100fe400078e020c */
[C---:B------:R-:W-:Y:S02]  /*0130*/  IMAD R13, R3.reuse, 0x8, R12 ;  /* 0x00000008030d7824 */ /* 0x040fe400078e020c */
[----:B------:R-:W-:Y:S01]  /*0140*/  IMAD R15, R3, 0x8, R2 ;  /* 0x00000008030f7824 */ /* 0x000fe200078e0202 */
[----:B--2---:R-:W-:Y:S02]  /*0150*/  DMUL R8, R8, R4 ;  /* 0x0000000408087228 */ /* 0x004fe40000000000 */
[----:B------:R0:W-:Y:S08]  /*0160*/  STS.64 [R13], R4 ;  /* 0x000000040d007388 */ /* 0x0001f00000000a00 */
[----:B------:R-:W-:-:S02]  /*0170*/  FSEL R8, R8, RZ, !P0 ;  /* 0x000000ff08087208 */ /* 0x000fc40004000000 */
[----:B------:R-:W-:Y:S02]  /*0180*/  FSEL R9, R9, RZ, !P0 ;  /* 0x000000ff09097208 */ /* 0x000fe40004000000 */
[----:B------:R-:W-:-:S03]  /*0190*/  ISETP.GE.U32.AND P0, PT, R10, 0x2, PT ;  /* 0x000000020a00780c */ /* 0x000fc60003f06070 */
[----:B------:R0:W-:Y:S01]  /*01a0*/  STS.64 [R15], R8 ;  /* 0x000000080f007388 */ /* 0x0001e20000000a00 */
[----:B------:R-:W-:Y:S09]  /*01b0*/  BAR.SYNC.DEFER_BLOCKING 0x0 ;  /* 0x0000000000007b1d */ /* 0x000ff20000010000 */
[----:B------:R-:W-:Y:S05]  /*01c0*/  @!P0 BRA `(.L_x_116) ;  /* 0x00000000004c8947 */ /* 0x000fea0003800000 */
.L_x_119:
[----:B------:R-:W-:Y:S01]  /*01d0*/  SHF.R.U32.HI R14, RZ, 0x1, R10 ;  /* 0x00000001ff0e7819 */ /* 0x000fe2000001160a */
[----:B------:R-:W-:Y:S03]  /*01e0*/  BSSY.RECONVERGENT B0, `(.L_x_117) ;  /* 0x000000d000007945 */ /* 0x000fe60003800200 */
[----:B------:R-:W-:-:S13]  /*01f0*/  ISETP.GE.U32.AND P0, PT, R3, R14, PT ;  /* 0x0000000e0300720c */ /* 0x000fda0003f06070 */
[----:B-1----:R-:W-:Y:S05]  /*0200*/  @P0 BRA `(.L_x_118) ;  /* 0x0000000000280947 */ /* 0x002fea0003800000 */
[C---:B------:R-:W-:Y:S01]  /*0210*/  IMAD R11, R14.reuse, 0x8, R13 ;  /* 0x000000080e0b7824 */ /* 0x040fe200078e020d */
[----:B------:R-:W-:Y:S01]  /*0220*/  LDS.64 R6, [R13] ;  /* 0x000000000d067984 */ /* 0x000fe20000000a00 */
[----:B------:R-:W-:-:S03]  /*0230*/  IMAD R12, R14, 0x8, R15 ;  /* 0x000000080e0c7824 */ /* 0x000fc600078e020f */
[----:B0-----:R-:W0:Y:S02]  /*0240*/  LDS.64 R4, [R11] ;  /* 0x000000000b047984 */ /* 0x001e240000000a00 */
[----:B0-----:R-:W-:-:S07]  /*0250*/  DADD R4, R4, R6 ;  /* 0x0000000004047229 */ /* 0x001fce0000000006 */
[----:B------:R-:W-:Y:S04]  /*0260*/  STS.64 [R13], R4 ;  /* 0x000000040d007388 */ /* 0x000fe80000000a00 */
[----:B------:R-:W-:Y:S04]  /*0270*/  LDS.64 R6, [R12] ;  /* 0x000000000c067984 */ /* 0x000fe80000000a00 */
[----:B------:R-:W0:Y:S02]  /*0280*/  LDS.64 R8, [R15] ;  /* 0x000000000f087984 */ /* 0x000e240000000a00 */
[----:B0-----:R-:W-:-:S07]  /*0290*/  DADD R6, R6, R8 ;  /* 0x0000000006067229 */ /* 0x001fce0000000008 */
[----:B------:R1:W-:Y:S04]  /*02a0*/  STS.64 [R15], R6 ;  /* 0x000000060f007388 */ /* 0x0003e80000000a00 */
.L_x_118:
[----:B------:R-:W-:Y:S05]  /*02b0*/  BSYNC.RECONVERGENT B0 ;  /* 0x0000000000007941 */ /* 0x000fea0003800200 */
.L_x_117:
[----:B------:R-:W-:Y:S01]  /*02c0*/  BAR.SYNC.DEFER_BLOCKING 0x0 ;  /* 0x0000000000007b1d */ /* 0x000fe20000010000 */
[----:B------:R-:W-:Y:S01]  /*02d0*/  ISETP.GT.U32.AND P0, PT, R10, 0x3, PT ;  /* 0x000000030a00780c */ /* 0x000fe20003f04070 */
[----:B------:R-:W-:-:S12]  /*02e0*/  IMAD.MOV.U32 R10, RZ, RZ, R14 ;  /* 0x000000ffff0a7224 */ /* 0x000fd800078e000e */
[----:B------:R-:W-:Y:S05]  /*02f0*/  @P0 BRA `(.L_x_119) ;  /* 0xfffffffc00b40947 */ /* 0x000fea000383ffff */
.L_x_116:
[----:B------:R-:W-:-:S13]  /*0300*/  ISETP.NE.AND P0, PT, R3, RZ, PT ;  /* 0x000000ff0300720c */ /* 0x000fda0003f05270 */
[----:B------:R-:W-:Y:S05]  /*0310*/  @P0 EXIT ;  /* 0x000000000000094d */ /* 0x000fea0003800000 */
[----:B------:R-:W2:Y:S01]  /*0320*/  S2UR UR5, SR_CgaCtaId ;  /* 0x00000000000579c3 */ /* 0x000ea20000008800 */
[----:B------:R-:W-:Y:S01]  /*0330*/  UMOV UR4, 0x400 ;  /* 0x0000040000047882 */ /* 0x000fe20000000000 */
[----:B------:R-:W-:Y:S06]  /*0340*/  LDS.64 R2, [R2] ;  /* 0x0000000002027984 */ /* 0x000fec0000000a00 */
[----:B-1----:R-:W1:Y:S08]  /*0350*/  LDC.64 R6, c[0x0][0x388] ;  /* 0x0000e200ff067b82 */ /* 0x002e700000000a00 */
[----:B0-----:R-:W0:Y:S01]  /*0360*/  LDC.64 R8, c[0x0][0x390] ;  /* 0x0000e400ff087b82 */ /* 0x001e220000000a00 */
[----:B--2---:R-:W-:Y:S01]  /*0370*/  ULEA UR4, UR5, UR4, 0x18 ;  /* 0x0000000405047291 */ /* 0x004fe2000f8ec0ff */
[----:B-1----:R-:W-:-:S08]  /*0380*/  IMAD.WIDE.U32 R6, R0, 0x8, R6 ;  /* 0x0000000800067825 */ /* 0x002fd000078e0006 */
[----:B------:R-:W1:Y:S01]  /*0390*/  LDS.64 R4, [UR4] ;  /* 0x00000004ff047984 */ /* 0x000e620008000a00 */
[----:B0-----:R-:W-:-:S03]  /*03a0*/  IMAD.WIDE.U32 R8, R0, 0x8, R8 ;  /* 0x0000000800087825 */ /* 0x001fc600078e0008 */
[----:B-1----:R-:W-:Y:S04]  /*03b0*/  STG.E.64 desc[UR6][R6.64], R4 ;  /* 0x0000000406007986 */ /* 0x002fe8000c101b06 */
[----:B------:R-:W-:Y:S01]  /*03c0*/  STG.E.64 desc[UR6][R8.64], R2 ;  /* 0x0000000208007986 */ /* 0x000fe2000c101b06 */
[----:B------:R-:W-:Y:S05]  /*03d0*/  EXIT ;  /* 0x000000000000794d */ /* 0x000fea0003800000 */
.L_x_120:
        /* <DEDUP_REMOVED lines=10> */
.L_x_147:


//--------------------- .text._Z11k_sq_reducePKdPdi --------------------------
	.section	.text._Z11k_sq_reducePKdPdi,"ax",@progbits
	.align	128
        .global         _Z11k_sq_reducePKdPdi
        .type           _Z11k_sq_reducePKdPdi,@function
        .size           _Z11k_sq_reducePKdPdi,(.L_x_148 - _Z11k_sq_reducePKdPdi)
        .other          _Z11k_sq_reducePKdPdi,@"STO_CUDA_ENTRY STV_DEFAULT"
_Z11k_sq_reducePKdPdi:
.text._Z11k_sq_reducePKdPdi:
[----:B------:R-:W-:Y:S01]  /*0000*/  LDC R1, c[0x0][0x37c] ;  /* 0x0000df00ff017b82 */ /* 0x000fe20000000800 */
[----:B------:R-:W0:Y:S01]  /*0010*/  S2R R9, SR_CTAID.X ;  /* 0x0000000000097919 */ /* 0x000e220000002500 */
[----:B------:R-:W0:Y:S01]  /*0020*/  LDCU UR8, c[0x0][0x360] ;  /* 0x00006c00ff0877ac */ /* 0x000e220008000800 */
[----:B------:R-:W0:Y:S01]  /*0030*/  S2R R8, SR_TID.X ;  /* 0x0000000000087919 */ /* 0x000e220000002100 */
[----:B------:R-:W1:Y:S01]  /*0040*/  LDCU UR4, c[0x0][0x390] ;  /* 0x00007200ff0477ac */ /* 0x000e620008000800 */
[----:B------:R-:W2:Y:S01]  /*0050*/  LDCU.64 UR6, c[0x0][0x358] ;  /* 0x00006b00ff0677ac */ /* 0x000ea20008000a00 */
[----:B0-----:R-:W-:-:S05]  /*0060*/  IMAD R3, R9, UR8, R8 ;  /* 0x0000000809037c24 */ /* 0x001fca000f8e0208 */
[----:B-1----:R-:W-:-:S13]  /*0070*/  ISETP.GE.AND P1, PT, R3, UR4, PT ;  /* 0x0000000403007c0c */ /* 0x002fda000bf26270 */
[----:B------:R-:W0:Y:S02]  /*0080*/  @!P1 LDC.64 R4, c[0x0][0x380] ;  /* 0x0000e000ff049b82 */ /* 0x000e240000000a00 */
[----:B0-----:R-:W-:-:S06]  /*0090*/  @!P1 IMAD.WIDE R4, R3, 0x8, R4 ;  /* 0x0000000803049825 */ /* 0x001fcc00078e0204 */
[----:B--2---:R-:W2:Y:S01]  /*00a0*/  @!P1 LDG.E.64 R4, desc[UR6][R4.64] ;  /* 0x0000000604049981 */ /* 0x004ea2000c1e1b00 */
[----:B------:R-:W0:Y:S01]  /*00b0*/  S2UR UR5, SR_CgaCtaId ;  /* 0x00000000000579c3 */ /* 0x000e220000008800 */
[----:B------:R-:W-:Y:S01]  /*00c0*/  IMAD.U32 R0, RZ, RZ, UR8 ;  /* 0x00000008ff007e24 */ /* 0x000fe2000f8e00ff */
[----:B------:R-:W-:Y:S01]  /*00d0*/  UMOV UR4, 0x400 ;  /* 0x0000040000047882 */ /* 0x000fe20000000000 */
[----:B------:R-:W-:-:S03]  /*00e0*/  CS2R R2, SRZ ;  /* 0x0000000000027805 */ /* 0x000fc6000001ff00 */
[----:B------:R-:W-:Y:S01]  /*00f0*/  ISETP.GE.U32.AND P0, PT, R0, 0x2, PT ;  /* 0x000000020000780c */ /* 0x000fe20003f06070 */
[----:B0-----:R-:W-:-:S06]  /*0100*/  ULEA UR4, UR5, UR4, 0x18 ;  /* 0x0000000405047291 */ /* 0x001fcc000f8ec0ff */
[C---:B------:R-:W-:Y:S01]  /*0110*/  LEA R7, R8.reuse, UR4, 0x3 ;  /* 0x0000000408077c11 */ /* 0x040fe2000f8e18ff */
[----:B--2---:R-:W-:Y:S01]  /*0120*/  @!P1 DMUL R2, R4, R4 ;  /* 0x0000000404029228 */ /* 0x004fe20000000000 */
[----:B------:R-:W-:-:S06]  /*0130*/  ISETP.NE.AND P1, PT, R8, RZ, PT ;  /* 0x000000ff0800720c */ /* 0x000fcc0003f25270 */
[----:B------:R0:W-:Y:S01]  /*0140*/  STS.64 [R7], R2 ;  /* 0x0000000207007388 */ /* 0x0001e20000000a00 */
[----:B------:R-:W-:Y:S06]  /*0150*/  BAR.SYNC.DEFER_BLOCKING 0x0 ;  /* 0x0000000000007b1d */ /* 0x000fec0000010000 */
[----:B------:R-:W-:Y:S05]  /*0160*/  @!P0 BRA `(.L_x_121) ;  /* 0x00000000002c8947 */ /* 0x000fea0003800000 */
.L_x_122:
[----:B------:R-:W-:-:S04]  /*0170*/  SHF.R.U32.HI R10, RZ, 0x1, R0 ;  /* 0x00000001ff0a7819 */ /* 0x000fc80000011600 */
[----:B------:R-:W-:-:S13]  /*0180*/  ISETP.GE.U32.AND P0, PT, R8, R10, PT ;  /* 0x0000000a0800720c */ /* 0x000fda0003f06070 */
[----:B------:R-:W-:Y:S01]  /*0190*/  @!P0 IMAD R6, R10, 0x8, R7 ;  /* 0x000000080a068824 */ /* 0x000fe200078e0207 */
[----:B------:R-:W-:Y:S04]  /*01a0*/  @!P0 LDS.64 R4, [R7] ;  /* 0x0000000007048984 */ /* 0x000fe80000000a00 */
[----:B0-----:R-:W0:Y:S02]  /*01b0*/  @!P0 LDS.64 R2, [R6] ;  /* 0x0000000006028984 */ /* 0x001e240000000a00 */
[----:B0-----:R-:W-:-:S07]  /*01c0*/  @!P0 DADD R2, R2, R4 ;  /* 0x0000000002028229 */ /* 0x001fce0000000004 */
[----:B------:R1:W-:Y:S01]  /*01d0*/  @!P0 STS.64 [R7], R2 ;  /* 0x0000000207008388 */ /* 0x0003e20000000a00 */
[----:B------:R-:W-:Y:S01]  /*01e0*/  BAR.SYNC.DEFER_BLOCKING 0x0 ;  /* 0x0000000000007b1d */ /* 0x000fe20000010000 */
[----:B------:R-:W-:Y:S01]  /*01f0*/  ISETP.GT.U32.AND P0, PT, R0, 0x3, PT ;  /* 0x000000030000780c */ /* 0x000fe20003f04070 */
[----:B------:R-:W-:-:S12]  /*0200*/  IMAD.MOV.U32 R0, RZ, RZ, R10 ;  /* 0x000000ffff007224 */ /* 0x000fd800078e000a */
[----:B-1----:R-:W-:Y:S05]  /*0210*/  @P0 BRA `(.L_x_122) ;  /* 0xfffffffc00d40947 */ /* 0x002fea000383ffff */
.L_x_121:
[----:B------:R-:W-:Y:S05]  /*0220*/  @P1 EXIT ;  /* 0x000000000000194d */ /* 0x000fea0003800000 */
[----:B------:R-:W1:Y:S01]  /*0230*/  S2UR UR5, SR_CgaCtaId ;  /* 0x00000000000579c3 */ /* 0x000e620000008800 */
[----:B------:R-:W-:-:S07]  /*0240*/  UMOV UR4, 0x400 ;  /* 0x0000040000047882 */ /* 0x000fce0000000000 */
[----:B------:R-:W2:Y:S01]  /*0250*/  LDC.64 R4, c[0x0][0x388] ;  /* 0x0000e200ff047b82 */ /* 0x000ea20000000a00 */
[----:B-1----:R-:W-:Y:S01]  /*0260*/  ULEA UR4, UR5, UR4, 0x18 ;  /* 0x0000000405047291 */ /* 0x002fe2000f8ec0ff */
[----:B--2---:R-:W-:-:S08]  /*0270*/  IMAD.WIDE.U32 R4, R9, 0x8, R4 ;  /* 0x0000000809047825 */ /* 0x004fd000078e0004 */
[----:B0-----:R-:W0:Y:S04]  /*0280*/  LDS.64 R2, [UR4] ;  /* 0x00000004ff027984 */ /* 0x001e280008000a00 */
[----:B0-----:R-:W-:Y:S01]  /*0290*/  STG.E.64 desc[UR6][R4.64], R2 ;  /* 0x0000000204007986 */ /* 0x001fe2000c101b06 */
[----:B------:R-:W-:Y:S05]  /*02a0*/  EXIT ;  /* 0x000000000000794d */ /* 0x000fea0003800000 */
.L_x_123:
        /* <DEDUP_REMOVED lines=13> */
.L_x_148:


//--------------------- .text._Z13k_mean_reducePKdPdi --------------------------
	.section	.text._Z13k_mean_reducePKdPdi,"ax",@progbits
	.align	128
        .global         _Z13k_mean_reducePKdPdi
        .type           _Z13k_mean_reducePKdPdi,@function
        .size           _Z13k_mean_reducePKdPdi,(.L_x_149 - _Z13k_mean_reducePKdPdi)
        .other          _Z13k_mean_reducePKdPdi,@"STO_CUDA_ENTRY STV_DEFAULT"
_Z13k_mean_reducePKdPdi:
.text._Z13k_mean_reducePKdPdi:
        /* <DEDUP_REMOVED lines=12> */
[----:B------:R-:W0:Y:S01]  /*00c0*/  S2UR UR5, SR_CgaCtaId ;  /* 0x00000000000579c3 */ /* 0x000e220000008800 */
[----:B------:R-:W-:Y:S01]  /*00d0*/  IMAD.U32 R0, RZ, RZ, UR8 ;  /* 0x00000008ff007e24 */ /* 0x000fe2000f8e00ff */
[----:B------:R-:W-:Y:S01]  /*00e0*/  UMOV UR4, 0x400 ;  /* 0x0000040000047882 */ /* 0x000fe20000000000 */
[----:B------:R-:W-:-:S03]  /*00f0*/  ISETP.NE.AND P0, PT, R8, RZ, PT ;  /* 0x000000ff0800720c */ /* 0x000fc60003f05270 */
[----:B------:R-:W-:Y:S01]  /*0100*/  ISETP.GE.U32.AND P1, PT, R0, 0x2, PT ;  /* 0x000000020000780c */ /* 0x000fe20003f26070 */
[----:B0-----:R-:W-:-:S06]  /*0110*/  ULEA UR4, UR5, UR4, 0x18 ;  /* 0x0000000405047291 */ /* 0x001fcc000f8ec0ff */
[----:B------:R-:W-:-:S05]  /*0120*/  LEA R7, R8, UR4, 0x3 ;  /* 0x0000000408077c11 */ /* 0x000fca000f8e18ff */
[----:B--2---:R0:W-:Y:S01]  /*0130*/  STS.64 [R7], R2 ;  /* 0x0000000207007388 */ /* 0x0041e20000000a00 */
[----:B------:R-:W-:Y:S06]  /*0140*/  BAR.SYNC.DEFER_BLOCKING 0x0 ;  /* 0x0000000000007b1d */ /* 0x000fec0000010000 */
[----:B------:R-:W-:Y:S05]  /*0150*/  @!P1 BRA `(.L_x_124) ;  /* 0x00000000002c9947 */ /* 0x000fea0003800000 */
.L_x_125:
        /* <DEDUP_REMOVED lines=11> */
.L_x_124:
        /* <DEDUP_REMOVED lines=9> */
.L_x_126:
        /* <DEDUP_REMOVED lines=14> */
.L_x_149:


//--------------------- .text._Z9k_reversePKdPdi  --------------------------
	.section	.text._Z9k_reversePKdPdi,"ax",@progbits
	.align	128
        .global         _Z9k_reversePKdPdi
        .type           _Z9k_reversePKdPdi,@function
        .size           _Z9k_reversePKdPdi,(.L_x_150 - _Z9k_reversePKdPdi)
        .other          _Z9k_reversePKdPdi,@"STO_CUDA_ENTRY STV_DEFAULT"
_Z9k_reversePKdPdi:
.text._Z9k_reversePKdPdi:
        /* <DEDUP_REMOVED lines=8> */
[----:B------:R-:W4:Y:S01]  /*0080*/  LDC.64 R2, c[0x0][0x380] ;  /* 0x0000e000ff027b82 */ /* 0x000f220000000a00 */
[----:B-1----:R-:W-:-:S05]  /*0090*/  IMAD R0, R0, UR8, R7 ;  /* 0x0000000800007c24 */ /* 0x002fca000f8e0207 */
[----:B0-----:R-:W-:-:S13]  /*00a0*/  ISETP.GE.AND P1, PT, R0, UR9, PT ;  /* 0x0000000900007c0c */ /* 0x001fda000bf26270 */
[----:B------:R-:W-:-:S05]  /*00b0*/  @!P1 LOP3.LUT R4, RZ, R0, RZ, 0x33, !PT ;  /* 0x00000000ff049212 */ /* 0x000fca00078e33ff */
[----:B------:R-:W-:-:S04]  /*00c0*/  @!P1 VIADD R5, R4, UR9 ;  /* 0x0000000904059c36 */ /* 0x000fc80008000000 */
[----:B----4-:R-:W-:Y:S02]  /*00d0*/  @!P1 IMAD.WIDE R2, R5, 0x8, R2 ;  /* 0x0000000805029825 */ /* 0x010fe400078e0202 */
[----:B------:R-:W0:Y:S04]  /*00e0*/  LDC.64 R4, c[0x0][0x388] ;  /* 0x0000e200ff047b82 */ /* 0x000e280000000a00 */
[----:B---3--:R-:W3:Y:S01]  /*00f0*/  @!P1 LDG.E.64 R2, desc[UR4][R2.64] ;  /* 0x0000000402029981 */ /* 0x008ee2000c1e1b00 */
[----:B------:R-:W1:Y:S01]  /*0100*/  LDCU UR6, c[0x0][0x2f8] ;  /* 0x00005f00ff0677ac */ /* 0x000e620008000800 */
[----:B------:R-:W-:-:S04]  /*0110*/  ISETP.GT.U32.AND P0, PT, R7, 0x1, PT ;  /* 0x000000010700780c */ /* 0x000fc80003f04070 */
[----:B------:R-:W-:-:S04]  /*0120*/  ISETP.NE.OR P0, PT, RZ, UR8, P0 ;  /* 0x00000008ff007c0c */ /* 0x000fc80008705670 */
[C---:B------:R-:W-:Y:S02]  /*0130*/  ISETP.GE.OR P0, PT, R0.reuse, UR9, P0 ;  /* 0x0000000900007c0c */ /* 0x040fe40008706670 */
[----:B-1----:R-:W-:Y:S01]  /*0140*/  IADD3 R6, P2, PT, R1, UR6, RZ ;  /* 0x0000000601067c10 */ /* 0x002fe2000ff5e0ff */
[----:B0-----:R-:W-:-:S03]  /*0150*/  @!P1 IMAD.WIDE R4, R0, 0x8, R4 ;  /* 0x0000000800049825 */ /* 0x001fc600078e0204 */
[----:B--2---:R-:W-:Y:S02]  /*0160*/  IADD3.X R7, PT, PT, RZ, UR7, RZ, P2, !PT ;  /* 0x00000007ff077c10 */ /* 0x004fe400097fe4ff */
[----:B---3--:R0:W-:Y:S05]  /*0170*/  @!P1 STG.E.64 desc[UR4][R4.64], R2 ;  /* 0x0000000204009986 */ /* 0x0081ea000c101b04 */
[----:B------:R-:W-:Y:S05]  /*0180*/  @P0 EXIT ;  /* 0x000000000000094d */ /* 0x000fea0003800000 */
[----:B0-----:R-:W0:Y:S08]  /*0190*/  LDC.64 R2, c[0x0][0x380] ;  /* 0x0000e000ff027b82 */ /* 0x001e300000000a00 */
[----:B------:R-:W1:Y:S01]  /*01a0*/  LDC.64 R8, c[0x0][0x388] ;  /* 0x0000e200ff087b82 */ /* 0x000e620000000a00 */
[----:B0-----:R-:W-:-:S06]  /*01b0*/  IMAD.WIDE.U32 R2, R0, 0x8, R2 ;  /* 0x0000000800027825 */ /* 0x001fcc00078e0002 */
[----:B------:R-:W2:Y:S01]  /*01c0*/  LDG.E.64 R2, desc[UR4][R2.64] ;  /* 0x0000000402027981 */ /* 0x000ea2000c1e1b00 */
[----:B-1----:R-:W-:-:S06]  /*01d0*/  IMAD.WIDE.U32 R8, R0, 0x8, R8 ;  /* 0x0000000800087825 */ /* 0x002fcc00078e0008 */
[----:B------:R-:W3:Y:S01]  /*01e0*/  LDG.E.64 R8, desc[UR4][R8.64] ;  /* 0x0000000408087981 */ /* 0x000ee2000c1e1b00 */
[----:B------:R-:W-:Y:S01]  /*01f0*/  MOV R10, 0x30 ;  /* 0x00000030000a7802 */ /* 0x000fe20000000f00 */
[----:B------:R-:W0:Y:S02]  /*0200*/  LDCU.64 UR4, c[0x4][URZ] ;  /* 0x01000000ff0477ac */ /* 0x000e240008000a00 */
[----:B------:R1:W-:Y:S03]  /*0210*/  STL [R1], R0 ;  /* 0x0000000001007387 */ /* 0x0003e60000100800 */
[----:B------:R-:W4:Y:S01]  /*0220*/  LDC.64 R10, c[0x4][R10] ;  /* 0x010000000a0a7b82 */ /* 0x000f220000000a00 */
[----:B0-----:R-:W-:Y:S01]  /*0230*/  IMAD.U32 R4, RZ, RZ, UR4 ;  /* 0x00000004ff047e24 */ /* 0x001fe2000f8e00ff */
[----:B------:R-:W-:Y:S01]  /*0240*/  MOV R5, UR5 ;  /* 0x0000000500057c02 */ /* 0x000fe20008000f00 */
[----:B--2---:R1:W-:Y:S04]  /*0250*/  STL.64 [R1+0x8], R2 ;  /* 0x0000080201007387 */ /* 0x0043e80000100a00 */
[----:B---34-:R1:W-:Y:S02]  /*0260*/  STL.64 [R1+0x10], R8 ;  /* 0x0000100801007387 */ /* 0x0183e40000100a00 */
[----:B------:R-:W-:-:S07]  /*0270*/  LEPC R20, `(.L_x_127) ;  /* 0x000000001014794e */ /* 0x000fce0000000000 */
[----:B-1----:R-:W-:Y:S05]  /*0280*/  CALL.ABS.NOINC R10 ;  /* 0x000000000a007343 */ /* 0x002fea0003c00000 */
.L_x_127:
[----:B------:R-:W-:Y:S05]  /*0290*/  EXIT ;  /* 0x000000000000794d */ /* 0x000fea0003800000 */
.L_x_128:
        /* <DEDUP_REMOVED lines=14> */
.L_x_150:


//--------------------- .nv.global.init           --------------------------
	.section	.nv.global.init,"aw",@progbits
	.align	16
.nv.global.init:
	.type		__cudart_sin_cos_coeffs,@object
	.size		__cudart_sin_cos_coeffs,(__cudart_i2opi_d - __cudart_sin_cos_coeffs)
__cudart_sin_cos_coeffs:
        /*0000*/ 	.byte	0x46, 0xd2, 0xb0, 0x2c, 0xf1, 0xe5, 0x5a, 0xbe, 0x92, 0xe3, 0xac, 0x69, 0xe3, 0x1d, 0xc7, 0x3e
        /*0010*/ 	.byte	0xa1, 0x62, 0xdb, 0x19, 0xa0, 0x01, 0x2a, 0xbf, 0x18, 0x08, 0x11, 0x11, 0x11, 0x11, 0x81, 0x3f
        /*0020*/ 	.byte	0x54, 0x55, 0x55, 0x55, 0x55, 0x55, 0xc5, 0xbf, 0x00, 0x00, 0x00, 0x00, 0x00, 0x00, 0x00, 0x00
        /*0030*/ 	.byte	0x00, 0x00, 0x00, 0x00, 0x00, 0x00, 0x00, 0x00, 0x64, 0x81, 0xfd, 0x20, 0x83, 0xff, 0xa8, 0xbd
        /*0040*/ 	.byte	0x28, 0x85, 0xef, 0xc1, 0xa7, 0xee, 0x21, 0x3e, 0xd9, 0xe6, 0x06, 0x8e, 0x4f, 0x7e, 0x92, 0xbe
        /*0050*/ 	.byte	0xe9, 0xbc, 0xdd, 0x19, 0xa0, 0x01, 0xfa, 0x3e, 0x47, 0x5d, 0xc1, 0x16, 0x6c, 0xc1, 0x56, 0xbf
        /*0060*/ 	.byte	0x51, 0x55, 0x55, 0x55, 0x55, 0x55, 0xa5, 0x3f, 0x00, 0x00, 0x00, 0x00, 0x00, 0x00, 0xe0, 0xbf
        /*0070*/ 	.byte	0x00, 0x00, 0x00, 0x00, 0x00, 0x00, 0xf0, 0x3f, 0x00, 0x00, 0x00, 0x00, 0x00, 0x00, 0x00, 0x00
	.type		__cudart_i2opi_d,@object
	.size		__cudart_i2opi_d,($str$2 - __cudart_i2opi_d)
__cudart_i2opi_d:
        /* <DEDUP_REMOVED lines=9> */
	.type		$str$2,@object
	.size		$str$2,($str$1 - $str$2)
$str$2:
        /*0110*/ 	.byte	0x6b, 0x5f, 0x68, 0x61, 0x6e, 0x6e, 0x20, 0x61, 0x70, 0x70, 0x6c, 0x69, 0x65, 0x64, 0x20, 0x6e
        /*0120*/ 	.byte	0x3d, 0x25, 0x64, 0x0a, 0x00
	.type		$str$1,@object
	.size		$str$1,($str - $str$1)
$str$1:
        /*0125*/ 	.byte	0x6b, 0x5f, 0x63, 0x65, 0x6e, 0x74, 0x65, 0x72, 0x20, 0x6d, 0x65, 0x61, 0x6e, 0x3d, 0x25, 0x66
        /*0135*/ 	.byte	0x20, 0x66, 0x69, 0x72, 0x73, 0x74, 0x3d, 0x25, 0x66, 0x0a, 0x00
	.type		$str,@object
	.size		$str,($str$3 - $str)
$str:
        /*0140*/ 	.byte	0x6b, 0x5f, 0x72, 0x65, 0x76, 0x65, 0x72, 0x73, 0x65, 0x20, 0x69, 0x64, 0x78, 0x3d, 0x25, 0x64
        /*0150*/ 	.byte	0x20, 0x73, 0x72, 0x63, 0x3d, 0x25, 0x66, 0x20, 0x64, 0x73, 0x74, 0x3d, 0x25, 0x66, 0x0a, 0x00
	.type		$str$3,@object
	.size		$str$3,(.L_3 - $str$3)
$str$3:
        /*0160*/ 	.byte	0x6b, 0x5f, 0x62, 0x61, 0x6e, 0x64, 0x70, 0x61, 0x73, 0x73, 0x20, 0x6e, 0x3d, 0x25, 0x64, 0x20
        /*0170*/ 	.byte	0x6c, 0x6f, 0x77, 0x3d, 0x25, 0x64, 0x20, 0x68, 0x69, 0x67, 0x68, 0x3d, 0x25, 0x64, 0x0a, 0x00
.L_3:


//--------------------- .nv.shared._Z11k_normalizePdid --------------------------
	.section	.nv.shared._Z11k_normalizePdid,"aw",@nobits
	.sectionflags	@""
	.align	16
	.zero		1024


//--------------------- .nv.shared.reserved.0     --------------------------
	.section	.nv.shared.reserved.0,"aw",@nobits
	.weak		__nv_reservedSMEM_offset_0_alias
	.size		__nv_reservedSMEM_offset_0_alias, 0, 64
	.other		__nv_reservedSMEM_offset_0_alias,@"STO_CUDA_RESERVED_SHARED STV_DEFAULT"
__nv_reservedSMEM_offset_0_alias:
	.zero		0
	.zero		64


//--------------------- .nv.shared._Z10k_bandpassP7double2iii --------------------------
	.section	.nv.shared._Z10k_bandpassP7double2iii,"aw",@nobits
	.sectionflags	@""
	.align	16
	.zero		1024


//--------------------- .nv.shared._Z7k_blendPKdS0_S0_Pdiiddd --------------------------
	.section	.nv.shared._Z7k_blendPKdS0_S0_Pdiiddd,"aw",@nobits
	.sectionflags	@""
	.align	16
	.zero		1024


//--------------------- .nv.shared._Z12k_vol_zscorePKdPdiid --------------------------
	.section	.nv.shared._Z12k_vol_zscorePKdPdiid,"aw",@nobits
	.sectionflags	@""
	.align	16
	.zero		1024


//--------------------- .nv.shared._Z11k_step_holdPKdPdi --------------------------
	.section	.nv.shared._Z11k_step_holdPKdPdi,"aw",@nobits
	.sectionflags	@""
	.align	16
	.zero		1024


//--------------------- .nv.shared._Z11k_candle123PKdS0_S0_S0_Pdi --------------------------
	.section	.nv.shared._Z11k_candle123PKdS0_S0_S0_Pdi,"aw",@nobits
	.sectionflags	@""
	.align	16
	.zero		1024


//--------------------- .nv.shared._Z10k_sanitizePdi --------------------------
	.section	.nv.shared._Z10k_sanitizePdi,"aw",@nobits
	.sectionflags	@""
	.align	16
	.zero		1024


//--------------------- .nv.shared._Z18k_blackman_detrendPKdPdii --------------------------
	.section	.nv.shared._Z18k_blackman_detrendPKdPdii,"aw",@nobits
	.sectionflags	@""
	.align	16
	.zero		1024


//--------------------- .nv.shared._Z12k_detrend_abPdidd --------------------------
	.section	.nv.shared._Z12k_detrend_abPdidd,"aw",@nobits
	.sectionflags	@""
	.align	16
	.zero		1024


//--------------------- .nv.shared._Z10k_norm_stdPdid --------------------------
	.section	.nv.shared._Z10k_norm_stdPdid,"aw",@nobits
	.sectionflags	@""
	.align	16
	.zero		1024


//--------------------- .nv.shared._Z6k_hannPdi   --------------------------
	.section	.nv.shared._Z6k_hannPdi,"aw",@nobits
	.sectionflags	@""
	.align	16
	.zero		1024


//--------------------- .nv.shared._Z8k_centerPddi --------------------------
	.section	.nv.shared._Z8k_centerPddi,"aw",@nobits
	.sectionflags	@""
	.align	16
	.zero		1024


//--------------------- .nv.shared._Z10k_sum_x_txPKdPdS1_i --------------------------
	.section	.nv.shared._Z10k_sum_x_txPKdPdS1_i,"aw",@nobits
	.sectionflags	@""
	.align	16
	.zero		1024


//--------------------- .nv.shared._Z11k_sq_reducePKdPdi --------------------------
	.section	.nv.shared._Z11k_sq_reducePKdPdi,"aw",@nobits
	.sectionflags	@""
	.align	16
	.zero		1024


//--------------------- .nv.shared._Z13k_mean_reducePKdPdi --------------------------
	.section	.nv.shared._Z13k_mean_reducePKdPdi,"aw",@nobits
	.sectionflags	@""
	.align	16
	.zero		1024


//--------------------- .nv.shared._Z9k_reversePKdPdi --------------------------
	.section	.nv.shared._Z9k_reversePKdPdi,"aw",@nobits
	.sectionflags	@""
	.align	16
	.zero		1024


//--------------------- .nv.constant0._Z11k_normalizePdid --------------------------
	.section	.nv.constant0._Z11k_normalizePdid,"a",@progbits
	.sectionflags	@""
	.align	4
.nv.constant0._Z11k_normalizePdid:
	.zero		920


//--------------------- .nv.constant0._Z10k_bandpassP7double2iii --------------------------
	.section	.nv.constant0._Z10k_bandpassP7double2iii,"a",@progbits
	.sectionflags	@""
	.align	4
.nv.constant0._Z10k_bandpassP7double2iii:
	.zero		916


//--------------------- .nv.constant0._Z7k_blendPKdS0_S0_Pdiiddd --------------------------
	.section	.nv.constant0._Z7k_blendPKdS0_S0_Pdiiddd,"a",@progbits
	.sectionflags	@""
	.align	4
.nv.constant0._Z7k_blendPKdS0_S0_Pdiiddd:
	.zero		960


//--------------------- .nv.constant0._Z12k_vol_zscorePKdPdiid --------------------------
	.section	.nv.constant0._Z12k_vol_zscorePKdPdiid,"a",@progbits
	.sectionflags	@""
	.align	4
.nv.constant0._Z12k_vol_zscorePKdPdiid:
	.zero		928


//--------------------- .nv.constant0._Z11k_step_holdPKdPdi --------------------------
	.section	.nv.constant0._Z11k_step_holdPKdPdi,"a",@progbits
	.sectionflags	@""
	.align	4
.nv.constant0._Z11k_step_holdPKdPdi:
	.zero		916


//--------------------- .nv.constant0._Z11k_candle123PKdS0_S0_S0_Pdi --------------------------
	.section	.nv.constant0._Z11k_candle123PKdS0_S0_S0_Pdi,"a",@progbits
	.sectionflags	@""
	.align	4
.nv.constant0._Z11k_candle123PKdS0_S0_S0_Pdi:
	.zero		940


//--------------------- .nv.constant0._Z10k_sanitizePdi --------------------------
	.section	.nv.constant0._Z10k_sanitizePdi,"a",@progbits
	.sectionflags	@""
	.align	4
.nv.constant0._Z10k_sanitizePdi:
	.zero		908


//--------------------- .nv.constant0._Z18k_blackman_detrendPKdPdii --------------------------
	.section	.nv.constant0._Z18k_blackman_detrendPKdPdii,"a",@progbits
	.sectionflags	@""
	.align	4
.nv.constant0._Z18k_blackman_detrendPKdPdii:
	.zero		920


//--------------------- .nv.constant0._Z12k_detrend_abPdidd --------------------------
	.section	.nv.constant0._Z12k_detrend_abPdidd,"a",@progbits
	.sectionflags	@""
	.align	4
.nv.constant0._Z12k_detrend_abPdidd:
	.zero		928


//--------------------- .nv.constant0._Z10k_norm_stdPdid --------------------------
	.section	.nv.constant0._Z10k_norm_stdPdid,"a",@progbits
	.sectionflags	@""
	.align	4
.nv.constant0._Z10k_norm_stdPdid:
	.zero		920


//--------------------- .nv.constant0._Z6k_hannPdi --------------------------
	.section	.nv.constant0._Z6k_hannPdi,"a",@progbits
	.sectionflags	@""
	.align	4
.nv.constant0._Z6k_hannPdi:
	.zero		908


//--------------------- .nv.constant0._Z8k_centerPddi --------------------------
	.section	.nv.constant0._Z8k_centerPddi,"a",@progbits
	.sectionflags	@""
	.align	4
.nv.constant0._Z8k_centerPddi:
	.zero		916


//--------------------- .nv.constant0._Z10k_sum_x_txPKdPdS1_i --------------------------
	.section	.nv.constant0._Z10k_sum_x_txPKdPdS1_i,"a",@progbits
	.sectionflags	@""
	.align	4
.nv.constant0._Z10k_sum_x_txPKdPdS1_i:
	.zero		924


//--------------------- .nv.constant0._Z11k_sq_reducePKdPdi --------------------------
	.section	.nv.constant0._Z11k_sq_reducePKdPdi,"a",@progbits
	.sectionflags	@""
	.align	4
.nv.constant0._Z11k_sq_reducePKdPdi:
	.zero		916


//--------------------- .nv.constant0._Z13k_mean_reducePKdPdi --------------------------
	.section	.nv.constant0._Z13k_mean_reducePKdPdi,"a",@progbits
	.sectionflags	@""
	.align	4
.nv.constant0._Z13k_mean_reducePKdPdi:
	.zero		916


//--------------------- .nv.constant0._Z9k_reversePKdPdi --------------------------
	.section	.nv.constant0._Z9k_reversePKdPdi,"a",@progbits
	.sectionflags	@""
	.align	4
.nv.constant0._Z9k_reversePKdPdi:
	.zero		916


//--------------------- SYMBOLS --------------------------

	.type		.nv.reservedSmem.offset0,@object
	.size		.nv.reservedSmem.offset0,0x4
	.type		.nv.reservedSmem.cap,@object
	.size		.nv.reservedSmem.cap,0x4
	.type		vprintf,@function
